//
// Generated by NVIDIA NVVM Compiler
//
// Compiler Build ID: CL-36424714
// Cuda compilation tools, release 13.0, V13.0.88
// Based on NVVM 20.0.0
//

.version 9.0
.target sm_100
.address_size 64

	// .globl	_Z6kernelP6uchar4iii
.const .align 8 .b8 conTest[792];

.visible .entry _Z6kernelP6uchar4iii(
	.param .u64 .ptr .align 1 _Z6kernelP6uchar4iii_param_0,
	.param .u32 _Z6kernelP6uchar4iii_param_1,
	.param .u32 _Z6kernelP6uchar4iii_param_2,
	.param .u32 _Z6kernelP6uchar4iii_param_3
)
{
	.reg .pred 	%p<29>;
	.reg .b16 	%rs<7>;
	.reg .b32 	%r<96>;
	.reg .b64 	%rd<20>;
	.reg .b64 	%fd<178>;

	ld.param.u32 	%r35, [_Z6kernelP6uchar4iii_param_1];
	ld.param.u32 	%r36, [_Z6kernelP6uchar4iii_param_2];
	ld.param.u32 	%r37, [_Z6kernelP6uchar4iii_param_3];
	mov.u32 	%r38, %tid.x;
	mov.u32 	%r1, %ntid.x;
	mov.u32 	%r39, %ctaid.x;
	mad.lo.s32 	%r81, %r1, %r39, %r38;
	mov.u32 	%r40, %tid.y;
	mov.u32 	%r3, %ntid.y;
	mov.u32 	%r41, %ctaid.y;
	mad.lo.s32 	%r4, %r3, %r41, %r40;
	setp.ge.s32 	%p1, %r81, %r35;
	@%p1 bra 	$L__BB0_5;
	setp.lt.s32 	%p2, %r37, 1;
	@%p2 bra 	$L__BB0_5;
	and.b32  	%r5, %r37, 7;
	and.b32  	%r6, %r37, 2147483640;
	mov.u32 	%r43, %nctaid.y;
	mul.lo.s32 	%r7, %r3, %r43;
	mov.u32 	%r44, %nctaid.x;
	mul.lo.s32 	%r8, %r1, %r44;
	mov.u64 	%rd16, conTest;
	add.s64 	%rd7, %rd16, 96;
$L__BB0_3:
	setp.ge.s32 	%p3, %r4, %r36;
	mov.u32 	%r83, %r4;
	@%p3 bra 	$L__BB0_4;
	bra.uni 	$L__BB0_6;
$L__BB0_4:
	add.s32 	%r81, %r81, %r8;
	setp.lt.s32 	%p28, %r81, %r35;
	@%p28 bra 	$L__BB0_3;
$L__BB0_5:
	ret;
$L__BB0_6:
	ld.param.u64 	%rd18, [_Z6kernelP6uchar4iii_param_0];
	setp.lt.u32 	%p4, %r37, 8;
	mad.lo.s32 	%r47, %r83, %r35, %r81;
	cvta.to.global.u64 	%rd5, %rd18;
	mul.wide.s32 	%rd6, %r47, 4;
	add.s64 	%rd1, %rd5, %rd6;
	.pragma "used_bytes_mask 7";
	ld.global.u32 	%r48, [%rd1];
	bfe.u32 	%r49, %r48, 0, 8;
	cvt.u16.u32 	%rs1, %r49;
	and.b16  	%rs2, %rs1, 255;
	bfe.u32 	%r50, %r48, 8, 8;
	cvt.u16.u32 	%rs3, %r50;
	and.b16  	%rs4, %rs3, 255;
	bfe.u32 	%r51, %r48, 16, 8;
	cvt.u16.u32 	%rs5, %r51;
	and.b16  	%rs6, %rs5, 255;
	cvt.rn.f64.u16 	%fd1, %rs2;
	cvt.rn.f64.u16 	%fd2, %rs4;
	cvt.rn.f64.u16 	%fd3, %rs6;
	mov.b32 	%r91, 0;
	mov.f64 	%fd175, 0d412E848000000000;
	@%p4 bra 	$L__BB0_9;
	mov.b32 	%r85, 0;
	mov.f64 	%fd175, 0d412E848000000000;
	mov.u64 	%rd19, %rd7;
$L__BB0_8:
	.pragma "nounroll";
	ld.const.f64 	%fd13, [%rd19+-96];
	ld.const.f64 	%fd14, [%rd19+-88];
	ld.const.f64 	%fd15, [%rd19+-80];
	sub.f64 	%fd16, %fd1, %fd13;
	sub.f64 	%fd17, %fd2, %fd14;
	mul.f64 	%fd18, %fd17, %fd17;
	fma.rn.f64 	%fd19, %fd16, %fd16, %fd18;
	sub.f64 	%fd20, %fd3, %fd15;
	fma.rn.f64 	%fd21, %fd20, %fd20, %fd19;
	sqrt.rn.f64 	%fd22, %fd21;
	setp.gt.f64 	%p5, %fd175, %fd22;
	selp.b32 	%r53, %r85, %r95, %p5;
	selp.f64 	%fd23, %fd22, %fd175, %p5;
	ld.const.f64 	%fd24, [%rd19+-72];
	ld.const.f64 	%fd25, [%rd19+-64];
	ld.const.f64 	%fd26, [%rd19+-56];
	sub.f64 	%fd27, %fd1, %fd24;
	sub.f64 	%fd28, %fd2, %fd25;
	mul.f64 	%fd29, %fd28, %fd28;
	fma.rn.f64 	%fd30, %fd27, %fd27, %fd29;
	sub.f64 	%fd31, %fd3, %fd26;
	fma.rn.f64 	%fd32, %fd31, %fd31, %fd30;
	sqrt.rn.f64 	%fd33, %fd32;
	setp.gt.f64 	%p6, %fd23, %fd33;
	add.s32 	%r54, %r85, 1;
	selp.b32 	%r55, %r54, %r53, %p6;
	selp.f64 	%fd34, %fd33, %fd23, %p6;
	ld.const.f64 	%fd35, [%rd19+-48];
	ld.const.f64 	%fd36, [%rd19+-40];
	ld.const.f64 	%fd37, [%rd19+-32];
	sub.f64 	%fd38, %fd1, %fd35;
	sub.f64 	%fd39, %fd2, %fd36;
	mul.f64 	%fd40, %fd39, %fd39;
	fma.rn.f64 	%fd41, %fd38, %fd38, %fd40;
	sub.f64 	%fd42, %fd3, %fd37;
	fma.rn.f64 	%fd43, %fd42, %fd42, %fd41;
	sqrt.rn.f64 	%fd44, %fd43;
	setp.gt.f64 	%p7, %fd34, %fd44;
	add.s32 	%r56, %r85, 2;
	selp.b32 	%r57, %r56, %r55, %p7;
	selp.f64 	%fd45, %fd44, %fd34, %p7;
	ld.const.f64 	%fd46, [%rd19+-24];
	ld.const.f64 	%fd47, [%rd19+-16];
	ld.const.f64 	%fd48, [%rd19+-8];
	sub.f64 	%fd49, %fd1, %fd46;
	sub.f64 	%fd50, %fd2, %fd47;
	mul.f64 	%fd51, %fd50, %fd50;
	fma.rn.f64 	%fd52, %fd49, %fd49, %fd51;
	sub.f64 	%fd53, %fd3, %fd48;
	fma.rn.f64 	%fd54, %fd53, %fd53, %fd52;
	sqrt.rn.f64 	%fd55, %fd54;
	setp.gt.f64 	%p8, %fd45, %fd55;
	add.s32 	%r58, %r85, 3;
	selp.b32 	%r59, %r58, %r57, %p8;
	selp.f64 	%fd56, %fd55, %fd45, %p8;
	ld.const.f64 	%fd57, [%rd19];
	ld.const.f64 	%fd58, [%rd19+8];
	ld.const.f64 	%fd59, [%rd19+16];
	sub.f64 	%fd60, %fd1, %fd57;
	sub.f64 	%fd61, %fd2, %fd58;
	mul.f64 	%fd62, %fd61, %fd61;
	fma.rn.f64 	%fd63, %fd60, %fd60, %fd62;
	sub.f64 	%fd64, %fd3, %fd59;
	fma.rn.f64 	%fd65, %fd64, %fd64, %fd63;
	sqrt.rn.f64 	%fd66, %fd65;
	setp.gt.f64 	%p9, %fd56, %fd66;
	add.s32 	%r60, %r85, 4;
	selp.b32 	%r61, %r60, %r59, %p9;
	selp.f64 	%fd67, %fd66, %fd56, %p9;
	ld.const.f64 	%fd68, [%rd19+24];
	ld.const.f64 	%fd69, [%rd19+32];
	ld.const.f64 	%fd70, [%rd19+40];
	sub.f64 	%fd71, %fd1, %fd68;
	sub.f64 	%fd72, %fd2, %fd69;
	mul.f64 	%fd73, %fd72, %fd72;
	fma.rn.f64 	%fd74, %fd71, %fd71, %fd73;
	sub.f64 	%fd75, %fd3, %fd70;
	fma.rn.f64 	%fd76, %fd75, %fd75, %fd74;
	sqrt.rn.f64 	%fd77, %fd76;
	setp.gt.f64 	%p10, %fd67, %fd77;
	add.s32 	%r62, %r85, 5;
	selp.b32 	%r63, %r62, %r61, %p10;
	selp.f64 	%fd78, %fd77, %fd67, %p10;
	ld.const.f64 	%fd79, [%rd19+48];
	ld.const.f64 	%fd80, [%rd19+56];
	ld.const.f64 	%fd81, [%rd19+64];
	sub.f64 	%fd82, %fd1, %fd79;
	sub.f64 	%fd83, %fd2, %fd80;
	mul.f64 	%fd84, %fd83, %fd83;
	fma.rn.f64 	%fd85, %fd82, %fd82, %fd84;
	sub.f64 	%fd86, %fd3, %fd81;
	fma.rn.f64 	%fd87, %fd86, %fd86, %fd85;
	sqrt.rn.f64 	%fd88, %fd87;
	setp.gt.f64 	%p11, %fd78, %fd88;
	add.s32 	%r64, %r85, 6;
	selp.b32 	%r65, %r64, %r63, %p11;
	selp.f64 	%fd89, %fd88, %fd78, %p11;
	ld.const.f64 	%fd90, [%rd19+72];
	ld.const.f64 	%fd91, [%rd19+80];
	ld.const.f64 	%fd92, [%rd19+88];
	sub.f64 	%fd93, %fd1, %fd90;
	sub.f64 	%fd94, %fd2, %fd91;
	mul.f64 	%fd95, %fd94, %fd94;
	fma.rn.f64 	%fd96, %fd93, %fd93, %fd95;
	sub.f64 	%fd97, %fd3, %fd92;
	fma.rn.f64 	%fd98, %fd97, %fd97, %fd96;
	sqrt.rn.f64 	%fd99, %fd98;
	setp.gt.f64 	%p12, %fd89, %fd99;
	add.s32 	%r66, %r85, 7;
	selp.b32 	%r95, %r66, %r65, %p12;
	selp.f64 	%fd175, %fd99, %fd89, %p12;
	add.s64 	%rd19, %rd19, 192;
	add.s32 	%r85, %r85, 8;
	setp.ne.s32 	%p13, %r85, %r6;
	mov.u32 	%r91, %r6;
	@%p13 bra 	$L__BB0_8;
$L__BB0_9:
	setp.eq.s32 	%p14, %r5, 0;
	@%p14 bra 	$L__BB0_17;
	add.s32 	%r68, %r5, -1;
	setp.lt.u32 	%p15, %r68, 3;
	@%p15 bra 	$L__BB0_12;
	mul.wide.u32 	%rd9, %r91, 24;
	add.s64 	%rd11, %rd16, %rd9;
	ld.const.f64 	%fd100, [%rd11];
	ld.const.f64 	%fd101, [%rd11+8];
	ld.const.f64 	%fd102, [%rd11+16];
	sub.f64 	%fd103, %fd1, %fd100;
	sub.f64 	%fd104, %fd2, %fd101;
	mul.f64 	%fd105, %fd104, %fd104;
	fma.rn.f64 	%fd106, %fd103, %fd103, %fd105;
	sub.f64 	%fd107, %fd3, %fd102;
	fma.rn.f64 	%fd108, %fd107, %fd107, %fd106;
	sqrt.rn.f64 	%fd109, %fd108;
	setp.gt.f64 	%p16, %fd175, %fd109;
	selp.b32 	%r69, %r91, %r95, %p16;
	selp.f64 	%fd110, %fd109, %fd175, %p16;
	add.s32 	%r70, %r91, 1;
	ld.const.f64 	%fd111, [%rd11+24];
	ld.const.f64 	%fd112, [%rd11+32];
	ld.const.f64 	%fd113, [%rd11+40];
	sub.f64 	%fd114, %fd1, %fd111;
	sub.f64 	%fd115, %fd2, %fd112;
	mul.f64 	%fd116, %fd115, %fd115;
	fma.rn.f64 	%fd117, %fd114, %fd114, %fd116;
	sub.f64 	%fd118, %fd3, %fd113;
	fma.rn.f64 	%fd119, %fd118, %fd118, %fd117;
	sqrt.rn.f64 	%fd120, %fd119;
	setp.gt.f64 	%p17, %fd110, %fd120;
	selp.b32 	%r71, %r70, %r69, %p17;
	selp.f64 	%fd121, %fd120, %fd110, %p17;
	add.s32 	%r72, %r91, 2;
	ld.const.f64 	%fd122, [%rd11+48];
	ld.const.f64 	%fd123, [%rd11+56];
	ld.const.f64 	%fd124, [%rd11+64];
	sub.f64 	%fd125, %fd1, %fd122;
	sub.f64 	%fd126, %fd2, %fd123;
	mul.f64 	%fd127, %fd126, %fd126;
	fma.rn.f64 	%fd128, %fd125, %fd125, %fd127;
	sub.f64 	%fd129, %fd3, %fd124;
	fma.rn.f64 	%fd130, %fd129, %fd129, %fd128;
	sqrt.rn.f64 	%fd131, %fd130;
	setp.gt.f64 	%p18, %fd121, %fd131;
	selp.b32 	%r73, %r72, %r71, %p18;
	selp.f64 	%fd132, %fd131, %fd121, %p18;
	add.s32 	%r74, %r91, 3;
	ld.const.f64 	%fd133, [%rd11+72];
	ld.const.f64 	%fd134, [%rd11+80];
	ld.const.f64 	%fd135, [%rd11+88];
	sub.f64 	%fd136, %fd1, %fd133;
	sub.f64 	%fd137, %fd2, %fd134;
	mul.f64 	%fd138, %fd137, %fd137;
	fma.rn.f64 	%fd139, %fd136, %fd136, %fd138;
	sub.f64 	%fd140, %fd3, %fd135;
	fma.rn.f64 	%fd141, %fd140, %fd140, %fd139;
	sqrt.rn.f64 	%fd142, %fd141;
	setp.gt.f64 	%p19, %fd132, %fd142;
	selp.b32 	%r95, %r74, %r73, %p19;
	selp.f64 	%fd175, %fd142, %fd132, %p19;
	add.s32 	%r91, %r91, 4;
$L__BB0_12:
	and.b32  	%r76, %r37, 3;
	setp.eq.s32 	%p20, %r76, 0;
	@%p20 bra 	$L__BB0_17;
	setp.eq.s32 	%p21, %r76, 1;
	@%p21 bra 	$L__BB0_15;
	mul.wide.u32 	%rd12, %r91, 24;
	add.s64 	%rd14, %rd16, %rd12;
	ld.const.f64 	%fd143, [%rd14];
	ld.const.f64 	%fd144, [%rd14+8];
	ld.const.f64 	%fd145, [%rd14+16];
	sub.f64 	%fd146, %fd1, %fd143;
	sub.f64 	%fd147, %fd2, %fd144;
	mul.f64 	%fd148, %fd147, %fd147;
	fma.rn.f64 	%fd149, %fd146, %fd146, %fd148;
	sub.f64 	%fd150, %fd3, %fd145;
	fma.rn.f64 	%fd151, %fd150, %fd150, %fd149;
	sqrt.rn.f64 	%fd152, %fd151;
	setp.gt.f64 	%p22, %fd175, %fd152;
	selp.b32 	%r77, %r91, %r95, %p22;
	selp.f64 	%fd153, %fd152, %fd175, %p22;
	add.s32 	%r78, %r91, 1;
	ld.const.f64 	%fd154, [%rd14+24];
	ld.const.f64 	%fd155, [%rd14+32];
	ld.const.f64 	%fd156, [%rd14+40];
	sub.f64 	%fd157, %fd1, %fd154;
	sub.f64 	%fd158, %fd2, %fd155;
	mul.f64 	%fd159, %fd158, %fd158;
	fma.rn.f64 	%fd160, %fd157, %fd157, %fd159;
	sub.f64 	%fd161, %fd3, %fd156;
	fma.rn.f64 	%fd162, %fd161, %fd161, %fd160;
	sqrt.rn.f64 	%fd163, %fd162;
	setp.gt.f64 	%p23, %fd153, %fd163;
	selp.b32 	%r95, %r78, %r77, %p23;
	selp.f64 	%fd175, %fd163, %fd153, %p23;
	add.s32 	%r91, %r91, 2;
$L__BB0_15:
	and.b32  	%r79, %r37, 1;
	setp.eq.b32 	%p24, %r79, 1;
	not.pred 	%p25, %p24;
	@%p25 bra 	$L__BB0_17;
	mul.wide.u32 	%rd15, %r91, 24;
	add.s64 	%rd17, %rd16, %rd15;
	ld.const.f64 	%fd164, [%rd17];
	ld.const.f64 	%fd165, [%rd17+8];
	ld.const.f64 	%fd166, [%rd17+16];
	sub.f64 	%fd167, %fd1, %fd164;
	sub.f64 	%fd168, %fd2, %fd165;
	mul.f64 	%fd169, %fd168, %fd168;
	fma.rn.f64 	%fd170, %fd167, %fd167, %fd169;
	sub.f64 	%fd171, %fd3, %fd166;
	fma.rn.f64 	%fd172, %fd171, %fd171, %fd170;
	sqrt.rn.f64 	%fd173, %fd172;
	setp.gt.f64 	%p26, %fd175, %fd173;
	selp.b32 	%r95, %r91, %r95, %p26;
$L__BB0_17:
	st.global.u8 	[%rd1+3], %r95;
	add.s32 	%r83, %r83, %r7;
	setp.lt.s32 	%p27, %r83, %r36;
	@%p27 bra 	$L__BB0_6;
	bra.uni 	$L__BB0_4;

}


// ===== COMPILED SASS (sm_100) =====

	.target	sm_100

	.elftype	@"ET_EXEC"


//--------------------- .note.nv.tkinfo           --------------------------
	.section	.note.nv.tkinfo,"",@"SHT_NOTE"
	.sectionflags	@"SHF_NOTE_NV_TKINFO"
	.tkinfo
        /*0018*/ 	.word	0x00000002
        /*0030*/ 	.string	""
        /*0030*/ 	.string	"ptxas"
        /*0030*/ 	.string	"Cuda compilation tools, release 13.0, V13.0.88"
        /*0030*/ 	.string	"Build cuda_13.0.r13.0/compiler.36424714_0"
        /*0030*/ 	.string	"-arch sm_100 -m 64 "



//--------------------- .note.nv.cuinfo           --------------------------
	.section	.note.nv.cuinfo,"",@"SHT_NOTE"
	.sectionflags	@"SHF_NOTE_NV_CUINFO"
        /*0018*/ 	.short	0x0002
        /*001a*/ 	.short	0x0064
        /*001c*/ 	.short	0x0082
	.zero		2


//--------------------- .nv.info                  --------------------------
	.section	.nv.info,"",@"SHT_CUDA_INFO"
	.align	4


	//----- nvinfo : EIATTR_REGCOUNT
	.align		4
        /*0000*/ 	.byte	0x04, 0x2f
        /*0002*/ 	.short	(.L_2 - .L_1)
	.align		4
.L_1:
        /*0004*/ 	.word	index@(_Z6kernelP6uchar4iii)
        /*0008*/ 	.word	0x00000028


	//----- nvinfo : EIATTR_FRAME_SIZE
	.align		4
.L_2:
        /*000c*/ 	.byte	0x04, 0x11
        /*000e*/ 	.short	(.L_4 - .L_3)
	.align		4
.L_3:
        /*0010*/ 	.word	index@($__internal_0_$__cuda_sm20_dsqrt_rn_f64_mediumpath_v1)
        /*0014*/ 	.word	0x00000000


	//----- nvinfo : EIATTR_FRAME_SIZE
	.align		4
.L_4:
        /*0018*/ 	.byte	0x04, 0x11
        /*001a*/ 	.short	(.L_6 - .L_5)
	.align		4
.L_5:
        /*001c*/ 	.word	index@(_Z6kernelP6uchar4iii)
        /*0020*/ 	.word	0x00000000


	//----- nvinfo : EIATTR_MIN_STACK_SIZE
	.align		4
.L_6:
        /*0024*/ 	.byte	0x04, 0x12
        /*0026*/ 	.short	(.L_8 - .L_7)
	.align		4
.L_7:
        /*0028*/ 	.word	index@(_Z6kernelP6uchar4iii)
        /*002c*/ 	.word	0x00000000
.L_8:


//--------------------- .nv.compat                --------------------------
	.section	.nv.compat,"",@"SHT_CUDA_COMPAT_INFO"
	.align	4
        /*0000*/ 	.byte	0x02, 0x09, 0x00, 0x00, 0x02, 0x02, 0x01, 0x00, 0x02, 0x05, 0x05, 0x00, 0x03, 0x07, 0x01, 0x01
        /*0010*/ 	.byte	0x02, 0x03, 0x00, 0x00, 0x02, 0x06, 0x01, 0x00, 0x04, 0x0b, 0x08, 0x00, 0x01, 0x00, 0x00, 0x00
        /*0020*/ 	.byte	0x00, 0x00, 0x00, 0x00


//--------------------- .nv.info._Z6kernelP6uchar4iii --------------------------
	.section	.nv.info._Z6kernelP6uchar4iii,"",@"SHT_CUDA_INFO"
	.sectionflags	@""
	.align	4


	//----- nvinfo : EIATTR_CUDA_API_VERSION
	.align		4
        /*0000*/ 	.byte	0x04, 0x37
        /*0002*/ 	.short	(.L_10 - .L_9)
.L_9:
        /*0004*/ 	.word	0x00000082


	//----- nvinfo : EIATTR_KPARAM_INFO
	.align		4
.L_10:
        /*0008*/ 	.byte	0x04, 0x17
        /*000a*/ 	.short	(.L_12 - .L_11)
.L_11:
        /*000c*/ 	.word	0x00000000
        /*0010*/ 	.short	0x0003
        /*0012*/ 	.short	0x0010
        /*0014*/ 	.byte	0x00, 0xf0, 0x11, 0x00


	//----- nvinfo : EIATTR_KPARAM_INFO
	.align		4
.L_12:
        /*0018*/ 	.byte	0x04, 0x17
        /*001a*/ 	.short	(.L_14 - .L_13)
.L_13:
        /*001c*/ 	.word	0x00000000
        /*0020*/ 	.short	0x0002
        /*0022*/ 	.short	0x000c
        /*0024*/ 	.byte	0x00, 0xf0, 0x11, 0x00


	//----- nvinfo : EIATTR_KPARAM_INFO
	.align		4
.L_14:
        /*0028*/ 	.byte	0x04, 0x17
        /*002a*/ 	.short	(.L_16 - .L_15)
.L_15:
        /*002c*/ 	.word	0x00000000
        /*0030*/ 	.short	0x0001
        /*0032*/ 	.short	0x0008
        /*0034*/ 	.byte	0x00, 0xf0, 0x11, 0x00


	//----- nvinfo : EIATTR_KPARAM_INFO
	.align		4
.L_16:
        /*0038*/ 	.byte	0x04, 0x17
        /*003a*/ 	.short	(.L_18 - .L_17)
.L_17:
        /*003c*/ 	.word	0x00000000
        /*0040*/ 	.short	0x0000
        /*0042*/ 	.short	0x0000
        /*0044*/ 	.byte	0x00, 0xf5, 0x21, 0x00


	//----- nvinfo : EIATTR_SPARSE_MMA_MASK
	.align		4
.L_18:
        /*0048*/ 	.byte	0x03, 0x50
        /*004a*/ 	.short	0x0000


	//----- nvinfo : EIATTR_MAXREG_COUNT
	.align		4
        /*004c*/ 	.byte	0x03, 0x1b
        /*004e*/ 	.short	0x00ff


	//----- nvinfo : EIATTR_MERCURY_ISA_VERSION
	.align		4
        /*0050*/ 	.byte	0x03, 0x5f
        /*0052*/ 	.short	0x0101


	//----- nvinfo : EIATTR_UNUSED_LOAD_BYTE_OFFSET
	.align		4
        /*0054*/ 	.byte	0x04, 0x44
        /*0056*/ 	.short	(.L_20 - .L_19)


	//   ....[0]....
.L_19:
        /*0058*/ 	.word	0x00000200
        /*005c*/ 	.word	0x00000007


	//----- nvinfo : EIATTR_VRC_CTA_INIT_COUNT
	.align		4
.L_20:
        /*0060*/ 	.byte	0x02, 0x4a
	.zero		1
	.zero		1


	//----- nvinfo : EIATTR_EXIT_INSTR_OFFSETS
	.align		4
        /*0064*/ 	.byte	0x04, 0x1c
        /*0066*/ 	.short	(.L_22 - .L_21)


	//   ....[0]....
.L_21:
        /*0068*/ 	.word	0x000000b0


	//   ....[1]....
        /*006c*/ 	.word	0x000000e0


	//   ....[2]....
        /*0070*/ 	.word	0x00002860


	//----- nvinfo : EIATTR_CRS_STACK_SIZE
	.align		4
.L_22:
        /*0074*/ 	.byte	0x04, 0x1e
        /*0076*/ 	.short	(.L_24 - .L_23)
.L_23:
        /*0078*/ 	.word	0x00000000


	//----- nvinfo : EIATTR_CBANK_PARAM_SIZE
	.align		4
.L_24:
        /*007c*/ 	.byte	0x03, 0x19
        /*007e*/ 	.short	0x0014


	//----- nvinfo : EIATTR_PARAM_CBANK
	.align		4
        /*0080*/ 	.byte	0x04, 0x0a
        /*0082*/ 	.short	(.L_26 - .L_25)
	.align		4
.L_25:
        /*0084*/ 	.word	index@(.nv.constant0._Z6kernelP6uchar4iii)
        /*0088*/ 	.short	0x0380
        /*008a*/ 	.short	0x0014


	//----- nvinfo : EIATTR_SW_WAR
	.align		4
.L_26:
        /*008c*/ 	.byte	0x04, 0x36
        /*008e*/ 	.short	(.L_28 - .L_27)
.L_27:
        /*0090*/ 	.word	0x00000008
.L_28:


//--------------------- .nv.callgraph             --------------------------
	.section	.nv.callgraph,"",@"SHT_CUDA_CALLGRAPH"
	.align	4
	.sectionentsize	8
	.align		4
        /*0000*/ 	.word	0x00000000
	.align		4
        /*0004*/ 	.word	0xffffffff
	.align		4
        /*0008*/ 	.word	0x00000000
	.align		4
        /*000c*/ 	.word	0xfffffffe
	.align		4
        /*0010*/ 	.word	0x00000000
	.align		4
        /*0014*/ 	.word	0xfffffffd
	.align		4
        /*0018*/ 	.word	0x00000000
	.align		4
        /*001c*/ 	.word	0xfffffffc


//--------------------- .nv.constant3             --------------------------
	.section	.nv.constant3,"a",@progbits
	.align	8
.nv.constant3:
	.type		conTest,@object
	.size		conTest,(.L_0 - conTest)
conTest:
	.zero		792
.L_0:


//--------------------- .text._Z6kernelP6uchar4iii --------------------------
	.section	.text._Z6kernelP6uchar4iii,"ax",@progbits
	.align	128
        .global         _Z6kernelP6uchar4iii
        .type           _Z6kernelP6uchar4iii,@function
        .size           _Z6kernelP6uchar4iii,(.L_x_44 - _Z6kernelP6uchar4iii)
        .other          _Z6kernelP6uchar4iii,@"STO_CUDA_ENTRY STV_DEFAULT"
_Z6kernelP6uchar4iii:
.text._Z6kernelP6uchar4iii:
[----:B------:R-:W-:Y:S01]  /*0000*/  LDC R1, c[0x0][0x37c] ;  /* 0x0000df00ff017b82 */ /* 0x000fe20000000800 */
[----:B------:R-:W0:Y:S01]  /*0010*/  S2R R5, SR_TID.X ;  /* 0x0000000000057919 */ /* 0x000e220000002100 */
[----:B------:R-:W0:Y:S01]  /*0020*/  LDCU UR6, c[0x0][0x360] ;  /* 0x00006c00ff0677ac */ /* 0x000e220008000800 */
[----:B------:R-:W0:Y:S01]  /*0030*/  S2R R0, SR_CTAID.X ;  /* 0x0000000000007919 */ /* 0x000e220000002500 */
[----:B------:R-:W1:Y:S01]  /*0040*/  LDCU UR4, c[0x0][0x388] ;  /* 0x00007100ff0477ac */ /* 0x000e620008000800 */
[----:B------:R-:W2:Y:S01]  /*0050*/  S2R R4, SR_TID.Y ;  /* 0x0000000000047919 */ /* 0x000ea20000002200 */
[----:B------:R-:W2:Y:S01]  /*0060*/  LDCU UR7, c[0x0][0x364] ;  /* 0x00006c80ff0777ac */ /* 0x000ea20008000800 */
[----:B------:R-:W2:Y:S01]  /*0070*/  S2R R3, SR_CTAID.Y ;  /* 0x0000000000037919 */ /* 0x000ea20000002600 */
[----:B0-----:R-:W-:-:S05]  /*0080*/  IMAD R5, R0, UR6, R5 ;  /* 0x0000000600057c24 */ /* 0x001fca000f8e0205 */
[----:B-1----:R-:W-:Y:S01]  /*0090*/  ISETP.GE.AND P0, PT, R5, UR4, PT ;  /* 0x0000000405007c0c */ /* 0x002fe2000bf06270 */
[----:B--2---:R-:W-:-:S12]  /*00a0*/  IMAD R4, R3, UR7, R4 ;  /* 0x0000000703047c24 */ /* 0x004fd8000f8e0204 */
[----:B------:R-:W-:Y:S05]  /*00b0*/  @P0 EXIT ;  /* 0x000000000000094d */ /* 0x000fea0003800000 */
[----:B------:R-:W0:Y:S02]  /*00c0*/  LDC R2, c[0x0][0x390] ;  /* 0x0000e400ff027b82 */ /* 0x000e240000000800 */
[----:B0-----:R-:W-:-:S13]  /*00d0*/  ISETP.GE.AND P0, PT, R2, 0x1, PT ;  /* 0x000000010200780c */ /* 0x001fda0003f06270 */
[----:B------:R-:W-:Y:S05]  /*00e0*/  @!P0 EXIT ;  /* 0x000000000000894d */ /* 0x000fea0003800000 */
[----:B------:R-:W0:Y:S01]  /*00f0*/  LDCU UR4, c[0x0][0x374] ;  /* 0x00006e80ff0477ac */ /* 0x000e220008000800 */
[C---:B------:R-:W-:Y:S02]  /*0100*/  LOP3.LUT R3, R2.reuse, 0x7, RZ, 0xc0, !PT ;  /* 0x0000000702037812 */ /* 0x040fe400078ec0ff */
[----:B------:R-:W-:Y:S01]  /*0110*/  LOP3.LUT R2, R2, 0x7ffffff8, RZ, 0xc0, !PT ;  /* 0x7ffffff802027812 */ /* 0x000fe200078ec0ff */
[----:B------:R-:W1:Y:S01]  /*0120*/  LDCU UR5, c[0x0][0x370] ;  /* 0x00006e00ff0577ac */ /* 0x000e620008000800 */
[----:B------:R-:W2:Y:S01]  /*0130*/  LDCU.64 UR8, c[0x0][0x358] ;  /* 0x00006b00ff0877ac */ /* 0x000ea20008000a00 */
[----:B0-----:R-:W-:Y:S02]  /*0140*/  UIMAD UR4, UR7, UR4, URZ ;  /* 0x00000004070472a4 */ /* 0x001fe4000f8e02ff */
[----:B-1----:R-:W-:-:S12]  /*0150*/  UIMAD UR5, UR6, UR5, URZ ;  /* 0x00000005060572a4 */ /* 0x002fd8000f8e02ff */
.L_x_38:
[----:B0-----:R-:W0:Y:S01]  /*0160*/  LDCU UR6, c[0x0][0x38c] ;  /* 0x00007180ff0677ac */ /* 0x001e220008000800 */
[----:B------:R-:W-:Y:S01]  /*0170*/  BSSY.RECONVERGENT B0, `(.L_x_0) ;  /* 0x000026a000007945 */ /* 0x000fe20003800200 */
[----:B0-----:R-:W-:-:S13]  /*0180*/  ISETP.GE.AND P0, PT, R4, UR6, PT ;  /* 0x0000000604007c0c */ /* 0x001fda000bf06270 */
[----:B-1-3--:R-:W-:Y:S05]  /*0190*/  @P0 BRA `(.L_x_1) ;  /* 0x00000024009c0947 */ /* 0x00afea0003800000 */
[----:B------:R-:W-:-:S07]  /*01a0*/  IMAD.MOV.U32 R0, RZ, RZ, R4 ;  /* 0x000000ffff007224 */ /* 0x000fce00078e0004 */
.L_x_37:
[----:B01----:R-:W0:Y:S01]  /*01b0*/  LDC.64 R18, c[0x0][0x380] ;  /* 0x0000e000ff127b82 */ /* 0x003e220000000a00 */
[----:B------:R-:W1:Y:S02]  /*01c0*/  LDCU.64 UR6, c[0x0][0x388] ;  /* 0x00007100ff0677ac */ /* 0x000e640008000a00 */
[----:B-1----:R-:W-:Y:S01]  /*01d0*/  IMAD R7, R0, UR6, R5 ;  /* 0x0000000600077c24 */ /* 0x002fe2000f8e0205 */
[----:B------:R-:W1:Y:S03]  /*01e0*/  LDCU UR6, c[0x0][0x390] ;  /* 0x00007200ff0677ac */ /* 0x000e660008000800 */
[----:B0-----:R-:W-:-:S05]  /*01f0*/  IMAD.WIDE R18, R7, 0x4, R18 ;  /* 0x0000000407127825 */ /* 0x001fca00078e0212 */
[----:B--2---:R-:W2:Y:S01]  /*0200*/  LDG.E R6, desc[UR8][R18.64] ;  /* 0x0000000812067981 */ /* 0x004ea2000c1e1900 */
[----:B------:R-:W-:Y:S02]  /*0210*/  VIADD R0, R0, UR4 ;  /* 0x0000000400007c36 */ /* 0x000fe40008000000 */
[----:B------:R-:W-:Y:S02]  /*0220*/  HFMA2 R10, -RZ, RZ, 0, 0 ;  /* 0x00000000ff0a7431 */ /* 0x000fe400000001ff */
[----:B------:R-:W-:Y:S02]  /*0230*/  IMAD.MOV.U32 R7, RZ, RZ, RZ ;  /* 0x000000ffff077224 */ /* 0x000fe400078e00ff */
[----:B------:R-:W-:Y:S01]  /*0240*/  IMAD.MOV.U32 R11, RZ, RZ, 0x412e8480 ;  /* 0x412e8480ff0b7424 */ /* 0x000fe200078e00ff */
[----:B------:R-:W-:Y:S01]  /*0250*/  ISETP.GE.AND P0, PT, R0, UR7, PT ;  /* 0x0000000700007c0c */ /* 0x000fe2000bf06270 */
[----:B-1----:R-:W-:Y:S01]  /*0260*/  UISETP.GE.U32.AND UP0, UPT, UR6, 0x8, UPT ;  /* 0x000000080600788c */ /* 0x002fe2000bf06070 */
[----:B--2---:R0:W1:Y:S08]  /*0270*/  I2F.F64.U8 R16, R6 ;  /* 0x0000000600107312 */ /* 0x0040700000001800 */
[----:B------:R0:W2:Y:S08]  /*0280*/  I2F.F64.U8 R14, R6.B1 ;  /* 0x10000006000e7312 */ /* 0x0000b00000001800 */
[----:B---3--:R0:W3:Y:S01]  /*0290*/  I2F.F64.U8 R12, R6.B2 ;  /* 0x20000006000c7312 */ /* 0x0080e20000001800 */
[----:B-1----:R-:W-:Y:S05]  /*02a0*/  BRA.U !UP0, `(.L_x_2) ;  /* 0x0000001108dc7547 */ /* 0x002fea000b800000 */
[----:B------:R-:W-:Y:S01]  /*02b0*/  IMAD.MOV.U32 R9, RZ, RZ, RZ ;  /* 0x000000ffff097224 */ /* 0x000fe200078e00ff */
[----:B------:R-:W-:Y:S01]  /*02c0*/  MOV R10, 0x0 ;  /* 0x00000000000a7802 */ /* 0x000fe20000000f00 */
[----:B------:R-:W-:Y:S02]  /*02d0*/  IMAD.MOV.U32 R7, RZ, RZ, 0x60 ;  /* 0x00000060ff077424 */ /* 0x000fe400078e00ff */
[----:B------:R-:W-:-:S07]  /*02e0*/  IMAD.MOV.U32 R11, RZ, RZ, 0x412e8480 ;  /* 0x412e8480ff0b7424 */ /* 0x000fce00078e00ff */
.L_x_19:
[----:B------:R-:W2:Y:S01]  /*02f0*/  LDC.64 R24, c[0x3][R7+-0x58] ;  /* 0x00ffea0007187b82 */ /* 0x000ea20000000a00 */
[----:B------:R-:W-:Y:S01]  /*0300*/  IMAD.MOV.U32 R30, RZ, RZ, 0x0 ;  /* 0x00000000ff1e7424 */ /* 0x000fe200078e00ff */
[----:B------:R-:W-:Y:S01]  /*0310*/  MOV R31, 0x3fd80000 ;  /* 0x3fd80000001f7802 */ /* 0x000fe20000000f00 */
[----:B------:R-:W-:Y:S05]  /*0320*/  BSSY.RECONVERGENT B2, `(.L_x_3) ;  /* 0x000001d000027945 */ /* 0x000fea0003800200 */
[----:B------:R-:W1:Y:S08]  /*0330*/  LDC.64 R22, c[0x3][R7+-0x60] ;  /* 0x00ffe80007167b82 */ /* 0x000e700000000a00 */
[----:B------:R-:W3:Y:S01]  /*0340*/  LDC.64 R20, c[0x3][R7+-0x50] ;  /* 0x00ffec0007147b82 */ /* 0x000ee20000000a00 */
[----:B--2---:R-:W-:-:S02]  /*0350*/  DADD R24, R14, -R24 ;  /* 0x000000000e187229 */ /* 0x004fc40000000818 */
[----:B-1----:R-:W-:-:S06]  /*0360*/  DADD R22, R16, -R22 ;  /* 0x0000000010167229 */ /* 0x002fcc0000000816 */
[----:B------:R-:W-:Y:S02]  /*0370*/  DMUL R24, R24, R24 ;  /* 0x0000001818187228 */ /* 0x000fe40000000000 */
[----:B---3--:R-:W-:-:S06]  /*0380*/  DADD R20, R12, -R20 ;  /* 0x000000000c147229 */ /* 0x008fcc0000000814 */
[----:B------:R-:W-:-:S08]  /*0390*/  DFMA R24, R22, R22, R24 ;  /* 0x000000161618722b */ /* 0x000fd00000000018 */
[----:B------:R-:W-:-:S06]  /*03a0*/  DFMA R28, R20, R20, R24 ;  /* 0x00000014141c722b */ /* 0x000fcc0000000018 */
[----:B------:R-:W1:Y:S04]  /*03b0*/  MUFU.RSQ64H R21, R29 ;  /* 0x0000001d00157308 */ /* 0x000e680000001c00 */
[----:B------:R-:W-:-:S05]  /*03c0*/  VIADD R20, R29, 0xfcb00000 ;  /* 0xfcb000001d147836 */ /* 0x000fca0000000000 */
[----:B------:R-:W-:Y:S01]  /*03d0*/  ISETP.GE.U32.AND P1, PT, R20, 0x7ca00000, PT ;  /* 0x7ca000001400780c */ /* 0x000fe20003f26070 */
[----:B-1----:R-:W-:-:S08]  /*03e0*/  DMUL R22, R20, R20 ;  /* 0x0000001414167228 */ /* 0x002fd00000000000 */
[----:B------:R-:W-:-:S08]  /*03f0*/  DFMA R22, R28, -R22, 1 ;  /* 0x3ff000001c16742b */ /* 0x000fd00000000816 */
[----:B------:R-:W-:Y:S02]  /*0400*/  DFMA R30, R22, R30, 0.5 ;  /* 0x3fe00000161e742b */ /* 0x000fe4000000001e */
[----:B------:R-:W-:-:S08]  /*0410*/  DMUL R22, R20, R22 ;  /* 0x0000001614167228 */ /* 0x000fd00000000000 */
[----:B------:R-:W-:-:S08]  /*0420*/  DFMA R30, R30, R22, R20 ;  /* 0x000000161e1e722b */ /* 0x000fd00000000014 */
[----:B------:R-:W-:Y:S02]  /*0430*/  DMUL R26, R28, R30 ;  /* 0x0000001e1c1a7228 */ /* 0x000fe40000000000 */
[----:B------:R-:W-:Y:S02]  /*0440*/  VIADD R25, R31, 0xfff00000 ;  /* 0xfff000001f197836 */ /* 0x000fe40000000000 */
[----:B------:R-:W-:-:S04]  /*0450*/  IMAD.MOV.U32 R24, RZ, RZ, R30 ;  /* 0x000000ffff187224 */ /* 0x000fc800078e001e */
[----:B------:R-:W-:-:S08]  /*0460*/  DFMA R22, R26, -R26, R28 ;  /* 0x8000001a1a16722b */ /* 0x000fd0000000001c */
[----:B------:R-:W-:Y:S01]  /*0470*/  DFMA R32, R22, R24, R26 ;  /* 0x000000181620722b */ /* 0x000fe2000000001a */
[----:B------:R-:W-:Y:S10]  /*0480*/  @!P1 BRA `(.L_x_4) ;  /* 0x0000000000189947 */ /* 0x000ff40003800000 */
[----:B------:R-:W-:Y:S01]  /*0490*/  IMAD.MOV.U32 R24, RZ, RZ, R30 ;  /* 0x000000ffff187224 */ /* 0x000fe200078e001e */
[----:B------:R-:W-:Y:S02]  /*04a0*/  MOV R21, R29 ;  /* 0x0000001d00157202 */ /* 0x000fe40000000f00 */
[----:B0-----:R-:W-:-:S07]  /*04b0*/  MOV R6, 0x4d0 ;  /* 0x000004d000067802 */ /* 0x001fce0000000f00 */
[----:B------:R-:W-:Y:S05]  /*04c0*/  CALL.REL.NOINC `($__internal_0_$__cuda_sm20_dsqrt_rn_f64_mediumpath_v1) ;  /* 0x0000002000e87944 */ /* 0x000fea0003c00000 */
[----:B------:R-:W-:Y:S02]  /*04d0*/  IMAD.MOV.U32 R32, RZ, RZ, R20 ;  /* 0x000000ffff207224 */ /* 0x000fe400078e0014 */
[----:B------:R-:W-:-:S07]  /*04e0*/  IMAD.MOV.U32 R33, RZ, RZ, R21 ;  /* 0x000000ffff217224 */ /* 0x000fce00078e0015 */
.L_x_4:
[----:B------:R-:W-:Y:S05]  /*04f0*/  BSYNC.RECONVERGENT B2 ;  /* 0x0000000000027941 */ /* 0x000fea0003800200 */
.L_x_3:
[----:B------:R-:W1:Y:S01]  /*0500*/  LDC.64 R24, c[0x3][R7+-0x40] ;  /* 0x00fff00007187b82 */ /* 0x000e620000000a00 */
[----:B------:R-:W-:Y:S01]  /*0510*/  MOV R30, 0x0 ;  /* 0x00000000001e7802 */ /* 0x000fe20000000f00 */
[----:B------:R-:W-:Y:S01]  /*0520*/  IMAD.MOV.U32 R31, RZ, RZ, 0x3fd80000 ;  /* 0x3fd80000ff1f7424 */ /* 0x000fe200078e00ff */
[----:B------:R-:W-:Y:S01]  /*0530*/  DSETP.GT.AND P1, PT, R10, R32, PT ;  /* 0x000000200a00722a */ /* 0x000fe20003f24000 */
[----:B------:R-:W-:Y:S04]  /*0540*/  BSSY.RECONVERGENT B2, `(.L_x_5) ;  /* 0x0000020000027945 */ /* 0x000fe80003800200 */
[----:B------:R-:W2:Y:S01]  /*0550*/  LDC.64 R22, c[0x3][R7+-0x48] ;  /* 0x00ffee0007167b82 */ /* 0x000ea20000000a00 */
[----:B------:R-:W-:Y:S02]  /*0560*/  FSEL R10, R32, R10, P1 ;  /* 0x0000000a200a7208 */ /* 0x000fe40000800000 */
[----:B------:R-:W-:-:S02]  /*0570*/  FSEL R11, R33, R11, P1 ;  /* 0x0000000b210b7208 */ /* 0x000fc40000800000 */
[----:B------:R-:W-:-:S03]  /*0580*/  SEL R8, R9, R8, P1 ;  /* 0x0000000809087207 */ /* 0x000fc60000800000 */
[----:B------:R-:W3:Y:S01]  /*0590*/  LDC.64 R20, c[0x3][R7+-0x38] ;  /* 0x00fff20007147b82 */ /* 0x000ee20000000a00 */
[----:B-1----:R-:W-:Y:S02]  /*05a0*/  DADD R24, R14, -R24 ;  /* 0x000000000e187229 */ /* 0x002fe40000000818 */
[----:B--2---:R-:W-:-:S06]  /*05b0*/  DADD R22, R16, -R22 ;  /* 0x0000000010167229 */ /* 0x004fcc0000000816 */
        /* <DEDUP_REMOVED lines=18> */
[----:B------:R-:W-:Y:S01]  /*06e0*/  MOV R24, R30 ;  /* 0x0000001e00187202 */ /* 0x000fe20000000f00 */
[----:B------:R-:W-:Y:S01]  /*06f0*/  IMAD.MOV.U32 R21, RZ, RZ, R29 ;  /* 0x000000ffff157224 */ /* 0x000fe200078e001d */
[----:B0-----:R-:W-:-:S07]  /*0700*/  MOV R6, 0x720 ;  /* 0x0000072000067802 */ /* 0x001fce0000000f00 */
[----:B------:R-:W-:Y:S05]  /*0710*/  CALL.REL.NOINC `($__internal_0_$__cuda_sm20_dsqrt_rn_f64_mediumpath_v1) ;  /* 0x0000002000547944 */ /* 0x000fea0003c00000 */
[----:B------:R-:W-:Y:S02]  /*0720*/  IMAD.MOV.U32 R32, RZ, RZ, R20 ;  /* 0x000000ffff207224 */ /* 0x000fe400078e0014 */
[----:B------:R-:W-:-:S07]  /*0730*/  IMAD.MOV.U32 R33, RZ, RZ, R21 ;  /* 0x000000ffff217224 */ /* 0x000fce00078e0015 */
.L_x_6:
[----:B------:R-:W-:Y:S05]  /*0740*/  BSYNC.RECONVERGENT B2 ;  /* 0x0000000000027941 */ /* 0x000fea0003800200 */
.L_x_5:
[----:B------:R-:W1:Y:S01]  /*0750*/  LDC.64 R24, c[0x3][R7+-0x28] ;  /* 0x00fff60007187b82 */ /* 0x000e620000000a00 */
[----:B------:R-:W-:Y:S01]  /*0760*/  IMAD.MOV.U32 R34, RZ, RZ, 0x0 ;  /* 0x00000000ff227424 */ /* 0x000fe200078e00ff */
[----:B------:R-:W-:Y:S01]  /*0770*/  DSETP.GT.AND P1, PT, R10, R32, PT ;  /* 0x000000200a00722a */ /* 0x000fe20003f24000 */
[----:B------:R-:W-:Y:S01]  /*0780*/  IMAD.MOV.U32 R35, RZ, RZ, 0x3fd80000 ;  /* 0x3fd80000ff237424 */ /* 0x000fe200078e00ff */
[----:B------:R-:W-:Y:S04]  /*0790*/  BSSY.RECONVERGENT B2, `(.L_x_7) ;  /* 0x0000021000027945 */ /* 0x000fe80003800200 */
[----:B------:R-:W2:Y:S01]  /*07a0*/  LDC.64 R22, c[0x3][R7+-0x30] ;  /* 0x00fff40007167b82 */ /* 0x000ea20000000a00 */
[----:B------:R-:W-:Y:S02]  /*07b0*/  FSEL R10, R32, R10, P1 ;  /* 0x0000000a200a7208 */ /* 0x000fe40000800000 */
[----:B------:R-:W-:-:S05]  /*07c0*/  FSEL R11, R33, R11, P1 ;  /* 0x0000000b210b7208 */ /* 0x000fca0000800000 */
[----:B------:R-:W3:Y:S01]  /*07d0*/  LDC.64 R20, c[0x3][R7+-0x20] ;  /* 0x00fff80007147b82 */ /* 0x000ee20000000a00 */
[----:B------:R-:W-:Y:S01]  /*07e0*/  @P1 IADD3 R8, PT, PT, R9, 0x1, RZ ;  /* 0x0000000109081810 */ /* 0x000fe20007ffe0ff */
[----:B-1----:R-:W-:Y:S02]  /*07f0*/  DADD R24, R14, -R24 ;  /* 0x000000000e187229 */ /* 0x002fe40000000818 */
[----:B--2---:R-:W-:-:S06]  /*0800*/  DADD R22, R16, -R22 ;  /* 0x0000000010167229 */ /* 0x004fcc0000000816 */
[----:B------:R-:W-:Y:S02]  /*0810*/  DMUL R24, R24, R24 ;  /* 0x0000001818187228 */ /* 0x000fe40000000000 */
[----:B---3--:R-:W-:-:S06]  /*0820*/  DADD R20, R12, -R20 ;  /* 0x000000000c147229 */ /* 0x008fcc0000000814 */
[----:B------:R-:W-:-:S08]  /*0830*/  DFMA R24, R22, R22, R24 ;  /* 0x000000161618722b */ /* 0x000fd00000000018 */
[----:B------:R-:W-:-:S06]  /*0840*/  DFMA R30, R20, R20, R24 ;  /* 0x00000014141e722b */ /* 0x000fcc0000000018 */
[----:B------:R-:W1:Y:S04]  /*0850*/  MUFU.RSQ64H R21, R31 ;  /* 0x0000001f00157308 */ /* 0x000e680000001c00 */
[----:B------:R-:W-:-:S04]  /*0860*/  IADD3 R20, PT, PT, R31, -0x3500000, RZ ;  /* 0xfcb000001f147810 */ /* 0x000fc80007ffe0ff */
[----:B------:R-:W-:Y:S02]  /*0870*/  ISETP.GE.U32.AND P2, PT, R20, 0x7ca00000, PT ;  /* 0x7ca000001400780c */ /* 0x000fe40003f46070 */
        /* <DEDUP_REMOVED lines=12> */
[----:B------:R-:W-:Y:S01]  /*0940*/  MOV R21, R31 ;  /* 0x0000001f00157202 */ /* 0x000fe20000000f00 */
[----:B------:R-:W-:Y:S01]  /*0950*/  IMAD.MOV.U32 R28, RZ, RZ, R30 ;  /* 0x000000ffff1c7224 */ /* 0x000fe200078e001e */
[----:B0-----:R-:W-:-:S07]  /*0960*/  MOV R6, 0x980 ;  /* 0x0000098000067802 */ /* 0x001fce0000000f00 */
[----:B------:R-:W-:Y:S05]  /*0970*/  CALL.REL.NOINC `($__internal_0_$__cuda_sm20_dsqrt_rn_f64_mediumpath_v1) ;  /* 0x0000001c00bc7944 */ /* 0x000fea0003c00000 */
[----:B------:R-:W-:Y:S02]  /*0980*/  IMAD.MOV.U32 R28, RZ, RZ, R20 ;  /* 0x000000ffff1c7224 */ /* 0x000fe400078e0014 */
[----:B------:R-:W-:-:S07]  /*0990*/  IMAD.MOV.U32 R29, RZ, RZ, R21 ;  /* 0x000000ffff1d7224 */ /* 0x000fce00078e0015 */
.L_x_8:
[----:B------:R-:W-:Y:S05]  /*09a0*/  BSYNC.RECONVERGENT B2 ;  /* 0x0000000000027941 */ /* 0x000fea0003800200 */
.L_x_7:
[----:B------:R-:W1:Y:S01]  /*09b0*/  LDC.64 R24, c[0x3][R7+-0x10] ;  /* 0x00fffc0007187b82 */ /* 0x000e620000000a00 */
[----:B------:R-:W-:Y:S01]  /*09c0*/  MOV R34, 0x0 ;  /* 0x0000000000227802 */ /* 0x000fe20000000f00 */
[----:B------:R-:W-:Y:S01]  /*09d0*/  IMAD.MOV.U32 R35, RZ, RZ, 0x3fd80000 ;  /* 0x3fd80000ff237424 */ /* 0x000fe200078e00ff */
[----:B------:R-:W-:Y:S01]  /*09e0*/  DSETP.GT.AND P1, PT, R10, R28, PT ;  /* 0x0000001c0a00722a */ /* 0x000fe20003f24000 */
[----:B------:R-:W-:Y:S04]  /*09f0*/  BSSY.RECONVERGENT B2, `(.L_x_9) ;  /* 0x0000021000027945 */ /* 0x000fe80003800200 */
[----:B------:R-:W2:Y:S01]  /*0a00*/  LDC.64 R22, c[0x3][R7+-0x18] ;  /* 0x00fffa0007167b82 */ /* 0x000ea20000000a00 */
[----:B------:R-:W-:Y:S02]  /*0a10*/  FSEL R10, R28, R10, P1 ;  /* 0x0000000a1c0a7208 */ /* 0x000fe40000800000 */
[----:B------:R-:W-:-:S05]  /*0a20*/  FSEL R11, R29, R11, P1 ;  /* 0x0000000b1d0b7208 */ /* 0x000fca0000800000 */
[----:B------:R-:W3:Y:S01]  /*0a30*/  LDC.64 R20, c[0x3][R7+-0x8] ;  /* 0x00fffe0007147b82 */ /* 0x000ee20000000a00 */
[----:B------:R-:W-:Y:S01]  /*0a40*/  @P1 VIADD R8, R9, 0x2 ;  /* 0x0000000209081836 */ /* 0x000fe20000000000 */
        /* <DEDUP_REMOVED lines=15> */
[----:B------:R-:W-:Y:S01]  /*0b40*/  VIADD R25, R35, 0xfff00000 ;  /* 0xfff0000023197836 */ /* 0x000fe20000000000 */
[----:B------:R-:W-:-:S05]  /*0b50*/  MOV R24, R34 ;  /* 0x0000002200187202 */ /* 0x000fca0000000f00 */
[----:B------:R-:W-:-:S08]  /*0b60*/  DFMA R22, R26, -R26, R32 ;  /* 0x8000001a1a16722b */ /* 0x000fd00000000020 */
[----:B------:R-:W-:Y:S01]  /*0b70*/  DFMA R30, R22, R24, R26 ;  /* 0x00000018161e722b */ /* 0x000fe2000000001a */
[----:B------:R-:W-:Y:S10]  /*0b80*/  @!P2 BRA `(.L_x_10) ;  /* 0x00000000001ca947 */ /* 0x000ff40003800000 */
[----:B------:R-:W-:Y:S01]  /*0b90*/  IMAD.MOV.U32 R24, RZ, RZ, R34 ;  /* 0x000000ffff187224 */ /* 0x000fe200078e0022 */
[----:B0-----:R-:W-:Y:S01]  /*0ba0*/  MOV R6, 0xbe0 ;  /* 0x00000be000067802 */ /* 0x001fe20000000f00 */
[----:B------:R-:W-:Y:S02]  /*0bb0*/  IMAD.MOV.U32 R28, RZ, RZ, R32 ;  /* 0x000000ffff1c7224 */ /* 0x000fe400078e0020 */
[----:B------:R-:W-:-:S07]  /*0bc0*/  IMAD.MOV.U32 R21, RZ, RZ, R33 ;  /* 0x000000ffff157224 */ /* 0x000fce00078e0021 */
[----:B------:R-:W-:Y:S05]  /*0bd0*/  CALL.REL.NOINC `($__internal_0_$__cuda_sm20_dsqrt_rn_f64_mediumpath_v1) ;  /* 0x0000001c00247944 */ /* 0x000fea0003c00000 */
[----:B------:R-:W-:Y:S01]  /*0be0*/  MOV R30, R20 ;  /* 0x00000014001e7202 */ /* 0x000fe20000000f00 */
[----:B------:R-:W-:-:S07]  /*0bf0*/  IMAD.MOV.U32 R31, RZ, RZ, R21 ;  /* 0x000000ffff1f7224 */ /* 0x000fce00078e0015 */
.L_x_10:
[----:B------:R-:W-:Y:S05]  /*0c00*/  BSYNC.RECONVERGENT B2 ;  /* 0x0000000000027941 */ /* 0x000fea0003800200 */
.L_x_9:
[----:B------:R-:W1:Y:S01]  /*0c10*/  LDC.64 R24, c[0x3][R7+0x8] ;  /* 0x00c0020007187b82 */ /* 0x000e620000000a00 */
[----:B------:R-:W-:Y:S01]  /*0c20*/  IMAD.MOV.U32 R34, RZ, RZ, 0x0 ;  /* 0x00000000ff227424 */ /* 0x000fe200078e00ff */
[----:B------:R-:W-:Y:S01]  /*0c30*/  MOV R35, 0x3fd80000 ;  /* 0x3fd8000000237802 */ /* 0x000fe20000000f00 */
        /* <DEDUP_REMOVED lines=29> */
[----:B0-----:R-:W-:Y:S01]  /*0e10*/  MOV R6, 0xe40 ;  /* 0x00000e4000067802 */ /* 0x001fe20000000f00 */
[----:B------:R-:W-:-:S07]  /*0e20*/  IMAD.MOV.U32 R21, RZ, RZ, R33 ;  /* 0x000000ffff157224 */ /* 0x000fce00078e0021 */
[----:B------:R-:W-:Y:S05]  /*0e30*/  CALL.REL.NOINC `($__internal_0_$__cuda_sm20_dsqrt_rn_f64_mediumpath_v1) ;  /* 0x00000018008c7944 */ /* 0x000fea0003c00000 */
[----:B------:R-:W-:Y:S01]  /*0e40*/  MOV R28, R20 ;  /* 0x00000014001c7202 */ /* 0x000fe20000000f00 */
[----:B------:R-:W-:-:S07]  /*0e50*/  IMAD.MOV.U32 R29, RZ, RZ, R21 ;  /* 0x000000ffff1d7224 */ /* 0x000fce00078e0015 */
.L_x_12:
[----:B------:R-:W-:Y:S05]  /*0e60*/  BSYNC.RECONVERGENT B2 ;  /* 0x0000000000027941 */ /* 0x000fea0003800200 */
.L_x_11:
        /* <DEDUP_REMOVED lines=35> */
[----:B------:R-:W-:Y:S01]  /*10a0*/  IMAD.MOV.U32 R30, RZ, RZ, R20 ;  /* 0x000000ffff1e7224 */ /* 0x000fe200078e0014 */
[----:B------:R-:W-:-:S07]  /*10b0*/  MOV R31, R21 ;  /* 0x00000015001f7202 */ /* 0x000fce0000000f00 */
.L_x_14:
[----:B------:R-:W-:Y:S05]  /*10c0*/  BSYNC.RECONVERGENT B2 ;  /* 0x0000000000027941 */ /* 0x000fea0003800200 */
.L_x_13:
        /* <DEDUP_REMOVED lines=37> */
.L_x_16:
[----:B------:R-:W-:Y:S05]  /*1320*/  BSYNC.RECONVERGENT B2 ;  /* 0x0000000000027941 */ /* 0x000fea0003800200 */
.L_x_15:
        /* <DEDUP_REMOVED lines=25> */
[----:B------:R-:W-:Y:S01]  /*14c0*/  IADD3 R25, PT, PT, R33, -0x100000, RZ ;  /* 0xfff0000021197810 */ /* 0x000fe20007ffe0ff */
[----:B------:R-:W-:-:S05]  /*14d0*/  IMAD.MOV.U32 R24, RZ, RZ, R32 ;  /* 0x000000ffff187224 */ /* 0x000fca00078e0020 */
        /* <DEDUP_REMOVED lines=10> */
.L_x_18:
[----:B------:R-:W-:Y:S05]  /*1580*/  BSYNC.RECONVERGENT B2 ;  /* 0x0000000000027941 */ /* 0x000fea0003800200 */
.L_x_17:
[----:B------:R-:W-:Y:S01]  /*1590*/  DSETP.GT.AND P1, PT, R10, R34, PT ;  /* 0x000000220a00722a */ /* 0x000fe20003f24000 */
[----:B------:R-:W-:-:S05]  /*15a0*/  VIADD R7, R7, 0xc0 ;  /* 0x000000c007077836 */ /* 0x000fca0000000000 */
[----:B------:R-:W-:Y:S02]  /*15b0*/  FSEL R10, R34, R10, P1 ;  /* 0x0000000a220a7208 */ /* 0x000fe40000800000 */
[----:B------:R-:W-:-:S06]  /*15c0*/  FSEL R11, R35, R11, P1 ;  /* 0x0000000b230b7208 */ /* 0x000fcc0000800000 */
[C---:B------:R-:W-:Y:S01]  /*15d0*/  @P1 VIADD R8, R9.reuse, 0x7 ;  /* 0x0000000709081836 */ /* 0x040fe20000000000 */
[----:B------:R-:W-:-:S04]  /*15e0*/  IADD3 R9, PT, PT, R9, 0x8, RZ ;  /* 0x0000000809097810 */ /* 0x000fc80007ffe0ff */
[----:B------:R-:W-:-:S13]  /*15f0*/  ISETP.NE.AND P2, PT, R9, R2, PT ;  /* 0x000000020900720c */ /* 0x000fda0003f45270 */
[----:B------:R-:W-:Y:S05]  /*1600*/  @P2 BRA `(.L_x_19) ;  /* 0xffffffec00382947 */ /* 0x000fea000383ffff */
[----:B------:R-:W-:-:S07]  /*1610*/  IMAD.MOV.U32 R7, RZ, RZ, R2 ;  /* 0x000000ffff077224 */ /* 0x000fce00078e0002 */
.L_x_2:
[----:B------:R-:W-:-:S13]  /*1620*/  ISETP.NE.AND P1, PT, R3, RZ, PT ;  /* 0x000000ff0300720c */ /* 0x000fda0003f25270 */
[----:B------:R-:W-:Y:S05]  /*1630*/  @!P1 BRA `(.L_x_20) ;  /* 0x00000010006c9947 */ /* 0x000fea0003800000 */
[----:B0-----:R-:W-:-:S04]  /*1640*/  IADD3 R6, PT, PT, R3, -0x1, RZ ;  /* 0xffffffff03067810 */ /* 0x001fc80007ffe0ff */
[----:B------:R-:W-:-:S13]  /*1650*/  ISETP.GE.U32.AND P1, PT, R6, 0x3, PT ;  /* 0x000000030600780c */ /* 0x000fda0003f26070 */
[----:B------:R-:W-:Y:S05]  /*1660*/  @!P1 BRA `(.L_x_21) ;  /* 0x0000000800789947 */ /* 0x000fea0003800000 */
[----:B------:R-:W-:Y:S01]  /*1670*/  IMAD R9, R7, 0x18, RZ ;  /* 0x0000001807097824 */ /* 0x000fe200078e02ff */
[----:B------:R-:W-:Y:S01]  /*1680*/  MOV R33, 0x3fd80000 ;  /* 0x3fd8000000217802 */ /* 0x000fe20000000f00 */
[----:B------:R-:W-:Y:S01]  /*1690*/  IMAD.MOV.U32 R32, RZ, RZ, 0x0 ;  /* 0x00000000ff207424 */ /* 0x000fe200078e00ff */
[----:B------:R-:W-:Y:S01]  /*16a0*/  BSSY.RECONVERGENT B2, `(.L_x_22) ;  /* 0x000001f000027945 */ /* 0x000fe20003800200 */
[----:B------:R-:W2:Y:S08]  /*16b0*/  LDC.64 R24, c[0x3][R9+0x8] ;  /* 0x00c0020009187b82 */ /* 0x000eb00000000a00 */
[----:B------:R-:W0:Y:S08]  /*16c0*/  LDC.64 R22, c[0x3][R9] ;  /* 0x00c0000009167b82 */ /* 0x000e300000000a00 */
[----:B------:R-:W3:Y:S01]  /*16d0*/  LDC.64 R20, c[0x3][R9+0x10] ;  /* 0x00c0040009147b82 */ /* 0x000ee20000000a00 */
[----:B--2---:R-:W-:-:S02]  /*16e0*/  DADD R24, R14, -R24 ;  /* 0x000000000e187229 */ /* 0x004fc40000000818 */
[----:B0-----:R-:W-:-:S06]  /*16f0*/  DADD R22, R16, -R22 ;  /* 0x0000000010167229 */ /* 0x001fcc0000000816 */
[----:B------:R-:W-:Y:S02]  /*1700*/  DMUL R24, R24, R24 ;  /* 0x0000001818187228 */ /* 0x000fe40000000000 */
[----:B---3--:R-:W-:-:S06]  /*1710*/  DADD R20, R12, -R20 ;  /* 0x000000000c147229 */ /* 0x008fcc0000000814 */
[----:B------:R-:W-:-:S08]  /*1720*/  DFMA R24, R22, R22, R24 ;  /* 0x000000161618722b */ /* 0x000fd00000000018 */
[----:B------:R-:W-:-:S06]  /*1730*/  DFMA R30, R20, R20, R24 ;  /* 0x00000014141e722b */ /* 0x000fcc0000000018 */
[----:B------:R-:W0:Y:S04]  /*1740*/  MUFU.RSQ64H R21, R31 ;  /* 0x0000001f00157308 */ /* 0x000e280000001c00 */
[----:B------:R-:W-:-:S05]  /*1750*/  VIADD R20, R31, 0xfcb00000 ;  /* 0xfcb000001f147836 */ /* 0x000fca0000000000 */
[----:B------:R-:W-:Y:S01]  /*1760*/  ISETP.GE.U32.AND P1, PT, R20, 0x7ca00000, PT ;  /* 0x7ca000001400780c */ /* 0x000fe20003f26070 */
[----:B0-----:R-:W-:-:S08]  /*1770*/  DMUL R22, R20, R20 ;  /* 0x0000001414167228 */ /* 0x001fd00000000000 */
        /* <DEDUP_REMOVED lines=12> */
[----:B------:R-:W-:Y:S01]  /*1840*/  MOV R6, 0x1870 ;  /* 0x0000187000067802 */ /* 0x000fe20000000f00 */
[----:B------:R-:W-:-:S07]  /*1850*/  IMAD.MOV.U32 R21, RZ, RZ, R31 ;  /* 0x000000ffff157224 */ /* 0x000fce00078e001f */
[----:B------:R-:W-:Y:S05]  /*1860*/  CALL.REL.NOINC `($__internal_0_$__cuda_sm20_dsqrt_rn_f64_mediumpath_v1) ;  /* 0x0000001000007944 */ /* 0x000fea0003c00000 */
[----:B------:R-:W-:Y:S01]  /*1870*/  MOV R28, R20 ;  /* 0x00000014001c7202 */ /* 0x000fe20000000f00 */
[----:B------:R-:W-:-:S07]  /*1880*/  IMAD.MOV.U32 R29, RZ, RZ, R21 ;  /* 0x000000ffff1d7224 */ /* 0x000fce00078e0015 */
.L_x_23:
[----:B------:R-:W-:Y:S05]  /*1890*/  BSYNC.RECONVERGENT B2 ;  /* 0x0000000000027941 */ /* 0x000fea0003800200 */
.L_x_22:
[----:B------:R-:W0:Y:S01]  /*18a0*/  LDC.64 R24, c[0x3][R9+0x20] ;  /* 0x00c0080009187b82 */ /* 0x000e220000000a00 */
[----:B------:R-:W-:Y:S01]  /*18b0*/  MOV R34, 0x0 ;  /* 0x0000000000227802 */ /* 0x000fe20000000f00 */
[----:B------:R-:W-:Y:S01]  /*18c0*/  IMAD.MOV.U32 R35, RZ, RZ, 0x3fd80000 ;  /* 0x3fd80000ff237424 */ /* 0x000fe200078e00ff */
[----:B------:R-:W-:Y:S01]  /*18d0*/  DSETP.GT.AND P1, PT, R10, R28, PT ;  /* 0x0000001c0a00722a */ /* 0x000fe20003f24000 */
[----:B------:R-:W-:Y:S04]  /*18e0*/  BSSY.RECONVERGENT B2, `(.L_x_24) ;  /* 0x0000022000027945 */ /* 0x000fe80003800200 */
[----:B------:R-:W1:Y:S01]  /*18f0*/  LDC.64 R22, c[0x3][R9+0x18] ;  /* 0x00c0060009167b82 */ /* 0x000e620000000a00 */
[----:B------:R-:W-:Y:S01]  /*1900*/  FSEL R30, R28, R10, P1 ;  /* 0x0000000a1c1e7208 */ /* 0x000fe20000800000 */
[----:B------:R-:W-:Y:S01]  /*1910*/  VIADD R10, R7, 0x1 ;  /* 0x00000001070a7836 */ /* 0x000fe20000000000 */
[----:B------:R-:W-:-:S02]  /*1920*/  FSEL R31, R29, R11, P1 ;  /* 0x0000000b1d1f7208 */ /* 0x000fc40000800000 */
[----:B------:R-:W-:-:S03]  /*1930*/  SEL R11, R7, R8, P1 ;  /* 0x00000008070b7207 */ /* 0x000fc60000800000 */
[----:B------:R-:W2:Y:S01]  /*1940*/  LDC.64 R20, c[0x3][R9+0x28] ;  /* 0x00c00a0009147b82 */ /* 0x000ea20000000a00 */
[----:B0-----:R-:W-:Y:S02]  /*1950*/  DADD R24, R14, -R24 ;  /* 0x000000000e187229 */ /* 0x001fe40000000818 */
[----:B-1----:R-:W-:-:S06]  /*1960*/  DADD R22, R16, -R22 ;  /* 0x0000000010167229 */ /* 0x002fcc0000000816 */
[----:B------:R-:W-:Y:S02]  /*1970*/  DMUL R24, R24, R24 ;  /* 0x0000001818187228 */ /* 0x000fe40000000000 */
[----:B--2---:R-:W-:-:S06]  /*1980*/  DADD R20, R12, -R20 ;  /* 0x000000000c147229 */ /* 0x004fcc0000000814 */
        /* <DEDUP_REMOVED lines=19> */
[----:B------:R-:W-:-:S07]  /*1ac0*/  MOV R6, 0x1ae0 ;  /* 0x00001ae000067802 */ /* 0x000fce0000000f00 */
[----:B------:R-:W-:Y:S05]  /*1ad0*/  CALL.REL.NOINC `($__internal_0_$__cuda_sm20_dsqrt_rn_f64_mediumpath_v1) ;  /* 0x0000000c00647944 */ /* 0x000fea0003c00000 */
[----:B------:R-:W-:Y:S01]  /*1ae0*/  IMAD.MOV.U32 R28, RZ, RZ, R20 ;  /* 0x000000ffff1c7224 */ /* 0x000fe200078e0014 */
[----:B------:R-:W-:-:S07]  /*1af0*/  MOV R29, R21 ;  /* 0x00000015001d7202 */ /* 0x000fce0000000f00 */
.L_x_25:
[----:B------:R-:W-:Y:S05]  /*1b00*/  BSYNC.RECONVERGENT B2 ;  /* 0x0000000000027941 */ /* 0x000fea0003800200 */
.L_x_24:
[----:B------:R-:W0:Y:S01]  /*1b10*/  LDC.64 R24, c[0x3][R9+0x38] ;  /* 0x00c00e0009187b82 */ /* 0x000e220000000a00 */
[----:B------:R-:W-:Y:S01]  /*1b20*/  DSETP.GT.AND P1, PT, R30, R28, PT ;  /* 0x0000001c1e00722a */ /* 0x000fe20003f24000 */
[----:B------:R-:W-:Y:S05]  /*1b30*/  BSSY.RECONVERGENT B2, `(.L_x_26) ;  /* 0x0000024000027945 */ /* 0x000fea0003800200 */
[----:B------:R-:W-:Y:S01]  /*1b40*/  FSEL R30, R28, R30, P1 ;  /* 0x0000001e1c1e7208 */ /* 0x000fe20000800000 */
[----:B------:R-:W1:Y:S01]  /*1b50*/  LDC.64 R20, c[0x3][R9+0x30] ;  /* 0x00c00c0009147b82 */ /* 0x000e620000000a00 */
[----:B------:R-:W-:Y:S02]  /*1b60*/  FSEL R31, R29, R31, P1 ;  /* 0x0000001f1d1f7208 */ /* 0x000fe40000800000 */
[----:B------:R-:W-:-:S02]  /*1b70*/  SEL R10, R10, R11, P1 ;  /* 0x0000000b0a0a7207 */ /* 0x000fc40000800000 */
[----:B------:R-:W-:-:S03]  /*1b80*/  IADD3 R11, PT, PT, R7, 0x2, RZ ;  /* 0x00000002070b7810 */ /* 0x000fc60007ffe0ff */
[----:B------:R-:W2:Y:S01]  /*1b90*/  LDC.64 R22, c[0x3][R9+0x40] ;  /* 0x00c0100009167b82 */ /* 0x000ea20000000a00 */
[----:B0-----:R-:W-:Y:S02]  /*1ba0*/  DADD R24, R14, -R24 ;  /* 0x000000000e187229 */ /* 0x001fe40000000818 */
[----:B-1----:R-:W-:-:S06]  /*1bb0*/  DADD R20, R16, -R20 ;  /* 0x0000000010147229 */ /* 0x002fcc0000000814 */
[----:B------:R-:W-:Y:S02]  /*1bc0*/  DMUL R24, R24, R24 ;  /* 0x0000001818187228 */ /* 0x000fe40000000000 */
[----:B--2---:R-:W-:-:S06]  /*1bd0*/  DADD R22, R12, -R22 ;  /* 0x000000000c167229 */ /* 0x004fcc0000000816 */
[----:B------:R-:W-:-:S08]  /*1be0*/  DFMA R24, R20, R20, R24 ;  /* 0x000000141418722b */ /* 0x000fd00000000018 */
[----:B------:R-:W-:Y:S01]  /*1bf0*/  DFMA R32, R22, R22, R24 ;  /* 0x000000161620722b */ /* 0x000fe20000000018 */
[----:B------:R-:W-:Y:S01]  /*1c00*/  IMAD.MOV.U32 R22, RZ, RZ, 0x0 ;  /* 0x00000000ff167424 */ /* 0x000fe200078e00ff */
[----:B------:R-:W-:-:S04]  /*1c10*/  MOV R23, 0x3fd80000 ;  /* 0x3fd8000000177802 */ /* 0x000fc80000000f00 */
        /* <DEDUP_REMOVED lines=19> */
[----:B------:R-:W-:Y:S02]  /*1d50*/  IMAD.MOV.U32 R28, RZ, RZ, R20 ;  /* 0x000000ffff1c7224 */ /* 0x000fe400078e0014 */
[----:B------:R-:W-:-:S07]  /*1d60*/  IMAD.MOV.U32 R29, RZ, RZ, R21 ;  /* 0x000000ffff1d7224 */ /* 0x000fce00078e0015 */
.L_x_27:
[----:B------:R-:W-:Y:S05]  /*1d70*/  BSYNC.RECONVERGENT B2 ;  /* 0x0000000000027941 */ /* 0x000fea0003800200 */
.L_x_26:
[----:B------:R-:W0:Y:S01]  /*1d80*/  LDC.64 R24, c[0x3][R9+0x50] ;  /* 0x00c0140009187b82 */ /* 0x000e220000000a00 */
[----:B------:R-:W-:Y:S01]  /*1d90*/  IMAD.MOV.U32 R34, RZ, RZ, 0x0 ;  /* 0x00000000ff227424 */ /* 0x000fe200078e00ff */
[----:B------:R-:W-:Y:S01]  /*1da0*/  DSETP.GT.AND P1, PT, R30, R28, PT ;  /* 0x0000001c1e00722a */ /* 0x000fe20003f24000 */
[----:B------:R-:W-:Y:S01]  /*1db0*/  IMAD.MOV.U32 R35, RZ, RZ, 0x3fd80000 ;  /* 0x3fd80000ff237424 */ /* 0x000fe200078e00ff */
[----:B------:R-:W-:Y:S04]  /*1dc0*/  BSSY.RECONVERGENT B2, `(.L_x_28) ;  /* 0x0000022000027945 */ /* 0x000fe80003800200 */
[----:B------:R1:W2:Y:S01]  /*1dd0*/  LDC.64 R22, c[0x3][R9+0x48] ;  /* 0x00c0120009167b82 */ /* 0x0002a20000000a00 */
[----:B------:R-:W-:Y:S02]  /*1de0*/  FSEL R30, R28, R30, P1 ;  /* 0x0000001e1c1e7208 */ /* 0x000fe40000800000 */
[----:B------:R-:W-:-:S02]  /*1df0*/  FSEL R31, R29, R31, P1 ;  /* 0x0000001f1d1f7208 */ /* 0x000fc40000800000 */
[----:B------:R-:W-:-:S03]  /*1e00*/  SEL R10, R11, R10, P1 ;  /* 0x0000000a0b0a7207 */ /* 0x000fc60000800000 */
[----:B------:R1:W3:Y:S01]  /*1e10*/  LDC.64 R20, c[0x3][R9+0x58] ;  /* 0x00c0160009147b82 */ /* 0x0002e20000000a00 */
[----:B0-----:R-:W-:Y:S01]  /*1e20*/  DADD R24, R14, -R24 ;  /* 0x000000000e187229 */ /* 0x001fe20000000818 */
[----:B-1----:R-:W-:Y:S01]  /*1e30*/  VIADD R9, R7, 0x3 ;  /* 0x0000000307097836 */ /* 0x002fe20000000000 */
[----:B--2---:R-:W-:-:S06]  /*1e40*/  DADD R22, R16, -R22 ;  /* 0x0000000010167229 */ /* 0x004fcc0000000816 */
[----:B------:R-:W-:Y:S02]  /*1e50*/  DMUL R24, R24, R24 ;  /* 0x0000001818187228 */ /* 0x000fe40000000000 */
[----:B---3--:R-:W-:-:S06]  /*1e60*/  DADD R20, R12, -R20 ;  /* 0x000000000c147229 */ /* 0x008fcc0000000814 */
[----:B------:R-:W-:-:S08]  /*1e70*/  DFMA R24, R22, R22, R24 ;  /* 0x000000161618722b */ /* 0x000fd00000000018 */
[----:B------:R-:W-:-:S06]  /*1e80*/  DFMA R32, R20, R20, R24 ;  /* 0x000000141420722b */ /* 0x000fcc0000000018 */
[----:B------:R-:W0:Y:S04]  /*1e90*/  MUFU.RSQ64H R21, R33 ;  /* 0x0000002100157308 */ /* 0x000e280000001c00 */
[----:B------:R-:W-:-:S04]  /*1ea0*/  IADD3 R20, PT, PT, R33, -0x3500000, RZ ;  /* 0xfcb0000021147810 */ /* 0x000fc80007ffe0ff */
[----:B------:R-:W-:Y:S02]  /*1eb0*/  ISETP.GE.U32.AND P2, PT, R20, 0x7ca00000, PT ;  /* 0x7ca000001400780c */ /* 0x000fe40003f46070 */
[----:B0-----:R-:W-:-:S08]  /*1ec0*/  DMUL R22, R20, R20 ;  /* 0x0000001414167228 */ /* 0x001fd00000000000 */
        /* <DEDUP_REMOVED lines=17> */
.L_x_29:
[----:B------:R-:W-:Y:S05]  /*1fe0*/  BSYNC.RECONVERGENT B2 ;  /* 0x0000000000027941 */ /* 0x000fea0003800200 */
.L_x_28:
[----:B------:R-:W-:Y:S01]  /*1ff0*/  DSETP.GT.AND P1, PT, R30, R36, PT ;  /* 0x000000241e00722a */ /* 0x000fe20003f24000 */
[----:B------:R-:W-:-:S05]  /*2000*/  VIADD R7, R7, 0x4 ;  /* 0x0000000407077836 */ /* 0x000fca0000000000 */
[----:B------:R-:W-:Y:S02]  /*2010*/  FSEL R6, R36, R30, P1 ;  /* 0x0000001e24067208 */ /* 0x000fe40000800000 */
[----:B------:R-:W-:Y:S02]  /*2020*/  SEL R8, R9, R10, P1 ;  /* 0x0000000a09087207 */ /* 0x000fe40000800000 */
[----:B------:R-:W-:Y:S02]  /*2030*/  FSEL R11, R37, R31, P1 ;  /* 0x0000001f250b7208 */ /* 0x000fe40000800000 */
[----:B------:R-:W-:-:S07]  /*2040*/  MOV R10, R6 ;  /* 0x00000006000a7202 */ /* 0x000fce0000000f00 */
.L_x_21:
[----:B------:R-:W0:Y:S02]  /*2050*/  LDCU UR6, c[0x0][0x390] ;  /* 0x00007200ff0677ac */ /* 0x000e240008000800 */
[----:B0-----:R-:W-:-:S09]  /*2060*/  ULOP3.LUT UP0, UR6, UR6, 0x3, URZ, 0xc0, !UPT ;  /* 0x0000000306067892 */ /* 0x001fd2000f80c0ff */
[----:B------:R-:W-:Y:S05]  /*2070*/  BRA.U !UP0, `(.L_x_20) ;  /* 0x0000000508dc7547 */ /* 0x000fea000b800000 */
[----:B------:R-:W-:-:S09]  /*2080*/  UISETP.NE.AND UP0, UPT, UR6, 0x1, UPT ;  /* 0x000000010600788c */ /* 0x000fd2000bf05270 */
[----:B------:R-:W-:Y:S05]  /*2090*/  BRA.U !UP0, `(.L_x_30) ;  /* 0x0000000508347547 */ /* 0x000fea000b800000 */
        /* <DEDUP_REMOVED lines=29> */
[----:B------:R-:W-:-:S07]  /*2270*/  MOV R6, 0x2290 ;  /* 0x0000229000067802 */ /* 0x000fce0000000f00 */
[----:B------:R-:W-:Y:S05]  /*2280*/  CALL.REL.NOINC `($__internal_0_$__cuda_sm20_dsqrt_rn_f64_mediumpath_v1) ;  /* 0x0000000400787944 */ /* 0x000fea0003c00000 */
[----:B------:R-:W-:Y:S01]  /*2290*/  IMAD.MOV.U32 R30, RZ, RZ, R20 ;  /* 0x000000ffff1e7224 */ /* 0x000fe200078e0014 */
[----:B------:R-:W-:-:S07]  /*22a0*/  MOV R31, R21 ;  /* 0x00000015001f7202 */ /* 0x000fce0000000f00 */
.L_x_32:
[----:B------:R-:W-:Y:S05]  /*22b0*/  BSYNC.RECONVERGENT B2 ;  /* 0x0000000000027941 */ /* 0x000fea0003800200 */
.L_x_31:
[----:B------:R-:W0:Y:S01]  /*22c0*/  LDC.64 R24, c[0x3][R9+0x20] ;  /* 0x00c0080009187b82 */ /* 0x000e220000000a00 */
[----:B------:R-:W-:Y:S01]  /*22d0*/  IMAD.MOV.U32 R32, RZ, RZ, 0x0 ;  /* 0x00000000ff207424 */ /* 0x000fe200078e00ff */
[----:B------:R-:W-:Y:S01]  /*22e0*/  MOV R33, 0x3fd80000 ;  /* 0x3fd8000000217802 */ /* 0x000fe20000000f00 */
[----:B------:R-:W-:Y:S01]  /*22f0*/  DSETP.GT.AND P1, PT, R10, R30, PT ;  /* 0x0000001e0a00722a */ /* 0x000fe20003f24000 */
[----:B------:R-:W-:Y:S04]  /*2300*/  BSSY.RECONVERGENT B2, `(.L_x_33) ;  /* 0x0000021000027945 */ /* 0x000fe80003800200 */
[----:B------:R1:W2:Y:S01]  /*2310*/  LDC.64 R22, c[0x3][R9+0x18] ;  /* 0x00c0060009167b82 */ /* 0x0002a20000000a00 */
[----:B------:R-:W-:Y:S02]  /*2320*/  FSEL R10, R30, R10, P1 ;  /* 0x0000000a1e0a7208 */ /* 0x000fe40000800000 */
[----:B------:R-:W-:-:S02]  /*2330*/  FSEL R11, R31, R11, P1 ;  /* 0x0000000b1f0b7208 */ /* 0x000fc40000800000 */
[----:B------:R-:W-:-:S03]  /*2340*/  SEL R8, R7, R8, P1 ;  /* 0x0000000807087207 */ /* 0x000fc60000800000 */
[----:B------:R1:W3:Y:S01]  /*2350*/  LDC.64 R20, c[0x3][R9+0x28] ;  /* 0x00c00a0009147b82 */ /* 0x0002e20000000a00 */
[----:B0-----:R-:W-:Y:S01]  /*2360*/  DADD R24, R14, -R24 ;  /* 0x000000000e187229 */ /* 0x001fe20000000818 */
[----:B-1----:R-:W-:Y:S01]  /*2370*/  IADD3 R9, PT, PT, R7, 0x1, RZ ;  /* 0x0000000107097810 */ /* 0x002fe20007ffe0ff */
[----:B--2---:R-:W-:-:S06]  /*2380*/  DADD R22, R16, -R22 ;  /* 0x0000000010167229 */ /* 0x004fcc0000000816 */
        /* <DEDUP_REMOVED lines=19> */
[----:B------:R-:W-:Y:S01]  /*24c0*/  MOV R6, 0x24f0 ;  /* 0x000024f000067802 */ /* 0x000fe20000000f00 */
[----:B------:R-:W-:-:S07]  /*24d0*/  IMAD.MOV.U32 R21, RZ, RZ, R29 ;  /* 0x000000ffff157224 */ /* 0x000fce00078e001d */
[----:B------:R-:W-:Y:S05]  /*24e0*/  CALL.REL.NOINC `($__internal_0_$__cuda_sm20_dsqrt_rn_f64_mediumpath_v1) ;  /* 0x0000000000e07944 */ /* 0x000fea0003c00000 */
[----:B------:R-:W-:Y:S01]  /*24f0*/  MOV R34, R20 ;  /* 0x0000001400227202 */ /* 0x000fe20000000f00 */
[----:B------:R-:W-:-:S07]  /*2500*/  IMAD.MOV.U32 R35, RZ, RZ, R21 ;  /* 0x000000ffff237224 */ /* 0x000fce00078e0015 */
.L_x_34:
[----:B------:R-:W-:Y:S05]  /*2510*/  BSYNC.RECONVERGENT B2 ;  /* 0x0000000000027941 */ /* 0x000fea0003800200 */
.L_x_33:
[----:B------:R-:W-:Y:S01]  /*2520*/  DSETP.GT.AND P1, PT, R10, R34, PT ;  /* 0x000000220a00722a */ /* 0x000fe20003f24000 */
[----:B------:R-:W-:-:S05]  /*2530*/  VIADD R7, R7, 0x2 ;  /* 0x0000000207077836 */ /* 0x000fca0000000000 */
[----:B------:R-:W-:Y:S02]  /*2540*/  FSEL R10, R34, R10, P1 ;  /* 0x0000000a220a7208 */ /* 0x000fe40000800000 */
[----:B------:R-:W-:Y:S02]  /*2550*/  FSEL R11, R35, R11, P1 ;  /* 0x0000000b230b7208 */ /* 0x000fe40000800000 */
[----:B------:R-:W-:-:S07]  /*2560*/  SEL R8, R9, R8, P1 ;  /* 0x0000000809087207 */ /* 0x000fce0000800000 */
.L_x_30:
[----:B------:R-:W0:Y:S02]  /*2570*/  LDCU UR6, c[0x0][0x390] ;  /* 0x00007200ff0677ac */ /* 0x000e240008000800 */
[----:B0-----:R-:W-:-:S04]  /*2580*/  ULOP3.LUT UR6, UR6, 0x1, URZ, 0xc0, !UPT ;  /* 0x0000000106067892 */ /* 0x001fc8000f8ec0ff */
[----:B------:R-:W-:-:S09]  /*2590*/  UISETP.NE.U32.AND UP0, UPT, UR6, 0x1, UPT ;  /* 0x000000010600788c */ /* 0x000fd2000bf05070 */
[----:B------:R-:W-:Y:S05]  /*25a0*/  BRA.U UP0, `(.L_x_20) ;  /* 0x0000000100907547 */ /* 0x000fea000b800000 */
[----:B------:R-:W-:Y:S01]  /*25b0*/  IMAD R6, R7, 0x18, RZ ;  /* 0x0000001807067824 */ /* 0x000fe200078e02ff */
[----:B------:R-:W-:Y:S03]  /*25c0*/  BSSY.RECONVERGENT B2, `(.L_x_35) ;  /* 0x0000020000027945 */ /* 0x000fe60003800200 */
[----:B------:R-:W2:Y:S08]  /*25d0*/  LDC.64 R22, c[0x3][R6+0x8] ;  /* 0x00c0020006167b82 */ /* 0x000eb00000000a00 */
[----:B------:R-:W0:Y:S08]  /*25e0*/  LDC.64 R20, c[0x3][R6] ;  /* 0x00c0000006147b82 */ /* 0x000e300000000a00 */
[----:B------:R-:W3:Y:S01]  /*25f0*/  LDC.64 R24, c[0x3][R6+0x10] ;  /* 0x00c0040006187b82 */ /* 0x000ee20000000a00 */
[----:B--2---:R-:W-:Y:S01]  /*2600*/  DADD R22, R14, -R22 ;  /* 0x000000000e167229 */ /* 0x004fe20000000816 */
[----:B------:R-:W-:-:S02]  /*2610*/  IMAD.MOV.U32 R14, RZ, RZ, 0x0 ;  /* 0x00000000ff0e7424 */ /* 0x000fc400078e00ff */
[----:B------:R-:W-:Y:S01]  /*2620*/  IMAD.MOV.U32 R15, RZ, RZ, 0x3fd80000 ;  /* 0x3fd80000ff0f7424 */ /* 0x000fe200078e00ff */
[----:B0-----:R-:W-:-:S04]  /*2630*/  DADD R20, R16, -R20 ;  /* 0x0000000010147229 */ /* 0x001fc80000000814 */
        /* <DEDUP_REMOVED lines=18> */
[----:B------:R-:W-:Y:S01]  /*2760*/  IMAD.MOV.U32 R24, RZ, RZ, R14 ;  /* 0x000000ffff187224 */ /* 0x000fe200078e000e */
[----:B------:R-:W-:Y:S02]  /*2770*/  MOV R21, R29 ;  /* 0x0000001d00157202 */ /* 0x000fe40000000f00 */
[----:B------:R-:W-:-:S07]  /*2780*/  MOV R6, 0x27a0 ;  /* 0x000027a000067802 */ /* 0x000fce0000000f00 */
[----:B------:R-:W-:Y:S05]  /*2790*/  CALL.REL.NOINC `($__internal_0_$__cuda_sm20_dsqrt_rn_f64_mediumpath_v1) ;  /* 0x0000000000347944 */ /* 0x000fea0003c00000 */
[----:B------:R-:W-:Y:S02]  /*27a0*/  IMAD.MOV.U32 R12, RZ, RZ, R20 ;  /* 0x000000ffff0c7224 */ /* 0x000fe400078e0014 */
[----:B------:R-:W-:-:S07]  /*27b0*/  IMAD.MOV.U32 R13, RZ, RZ, R21 ;  /* 0x000000ffff0d7224 */ /* 0x000fce00078e0015 */
.L_x_36:
[----:B------:R-:W-:Y:S05]  /*27c0*/  BSYNC.RECONVERGENT B2 ;  /* 0x0000000000027941 */ /* 0x000fea0003800200 */
.L_x_35:
[----:B------:R-:W-:-:S06]  /*27d0*/  DSETP.GT.AND P1, PT, R10, R12, PT ;  /* 0x0000000c0a00722a */ /* 0x000fcc0003f24000 */
[----:B------:R-:W-:-:S08]  /*27e0*/  SEL R8, R7, R8, P1 ;  /* 0x0000000807087207 */ /* 0x000fd00000800000 */
.L_x_20:
[----:B------:R1:W-:Y:S01]  /*27f0*/  STG.E.U8 desc[UR8][R18.64+0x3], R8 ;  /* 0x0000030812007986 */ /* 0x0003e2000c101108 */
[----:B------:R-:W-:Y:S05]  /*2800*/  @!P0 BRA `(.L_x_37) ;  /* 0xffffffd800688947 */ /* 0x000fea000383ffff */
.L_x_1:
[----:B--2---:R-:W-:Y:S05]  /*2810*/  BSYNC.RECONVERGENT B0 ;  /* 0x0000000000007941 */ /* 0x004fea0003800200 */
.L_x_0:
[----:B------:R-:W2:Y:S01]  /*2820*/  LDCU UR6, c[0x0][0x388] ;  /* 0x00007100ff0677ac */ /* 0x000ea20008000800 */
[----:B------:R-:W-:-:S04]  /*2830*/  IADD3 R5, PT, PT, R5, UR5, RZ ;  /* 0x0000000505057c10 */ /* 0x000fc8000fffe0ff */
[----:B--2---:R-:W-:-:S13]  /*2840*/  ISETP.GE.AND P0, PT, R5, UR6, PT ;  /* 0x0000000605007c0c */ /* 0x004fda000bf06270 */
[----:B------:R-:W-:Y:S05]  /*2850*/  @!P0 BRA `(.L_x_38) ;  /* 0xffffffd800408947 */ /* 0x000fea000383ffff */
[----:B------:R-:W-:Y:S05]  /*2860*/  EXIT ;  /* 0x000000000000794d */ /* 0x000fea0003800000 */
        .weak           $__internal_0_$__cuda_sm20_dsqrt_rn_f64_mediumpath_v1
        .type           $__internal_0_$__cuda_sm20_dsqrt_rn_f64_mediumpath_v1,@function
        .size           $__internal_0_$__cuda_sm20_dsqrt_rn_f64_mediumpath_v1,(.L_x_44 - $__internal_0_$__cuda_sm20_dsqrt_rn_f64_mediumpath_v1)
$__internal_0_$__cuda_sm20_dsqrt_rn_f64_mediumpath_v1:
[----:B------:R-:W-:Y:S01]  /*2870*/  ISETP.GE.U32.AND P1, PT, R20, -0x3400000, PT ;  /* 0xfcc000001400780c */ /* 0x000fe20003f26070 */
[----:B------:R-:W-:Y:S01]  /*2880*/  BSSY.RECONVERGENT B1, `(.L_x_39) ;  /* 0x0000024000017945 */ /* 0x000fe20003800200 */
[----:B------:R-:W-:-:S11]  /*2890*/  IMAD.MOV.U32 R20, RZ, RZ, R28 ;  /* 0x000000ffff147224 */ /* 0x000fd600078e001c */
[----:B------:R-:W-:Y:S05]  /*28a0*/  @!P1 BRA `(.L_x_40) ;  /* 0x0000000000209947 */ /* 0x000fea0003800000 */
[----:B------:R-:W-:-:S10]  /*28b0*/  DFMA.RM R24, R22, R24, R26 ;  /* 0x000000181618722b */ /* 0x000fd4000000401a */
[----:B------:R-:W-:-:S05]  /*28c0*/  IADD3 R22, P1, PT, R24, 0x1, RZ ;  /* 0x0000000118167810 */ /* 0x000fca0007f3e0ff */
[----:B------:R-:W-:-:S06]  /*28d0*/  IMAD.X R23, RZ, RZ, R25, P1 ;  /* 0x000000ffff177224 */ /* 0x000fcc00008e0619 */
[----:B------:R-:W-:-:S08]  /*28e0*/  DFMA.RP R20, -R24, R22, R20 ;  /* 0x000000161814722b */ /* 0x000fd00000008114 */
[----:B------:R-:W-:-:S06]  /*28f0*/  DSETP.GT.AND P1, PT, R20, RZ, PT ;  /* 0x000000ff1400722a */ /* 0x000fcc0003f24000 */
[----:B------:R-:W-:Y:S02]  /*2900*/  FSEL R22, R22, R24, P1 ;  /* 0x0000001816167208 */ /* 0x000fe40000800000 */
[----:B------:R-:W-:Y:S01]  /*2910*/  FSEL R23, R23, R25, P1 ;  /* 0x0000001917177208 */ /* 0x000fe20000800000 */
[----:B------:R-:W-:Y:S06]  /*2920*/  BRA `(.L_x_41) ;  /* 0x0000000000647947 */ /* 0x000fec0003800000 */
.L_x_40:
[----:B------:R-:W-:-:S14]  /*2930*/  DSETP.NE.AND P1, PT, R20, RZ, PT ;  /* 0x000000ff1400722a */ /* 0x000fdc0003f25000 */
[----:B------:R-:W-:Y:S05]  /*2940*/  @!P1 BRA `(.L_x_42) ;  /* 0x0000000000589947 */ /* 0x000fea0003800000 */
[----:B------:R-:W-:-:S13]  /*2950*/  ISETP.GE.AND P1, PT, R21, RZ, PT ;  /* 0x000000ff1500720c */ /* 0x000fda0003f26270 */
[----:B------:R-:W-:Y:S01]  /*2960*/  @!P1 MOV R22, 0x0 ;  /* 0x0000000000169802 */ /* 0x000fe20000000f00 */
[----:B------:R-:W-:Y:S01]  /*2970*/  @!P1 IMAD.MOV.U32 R23, RZ, RZ, -0x80000 ;  /* 0xfff80000ff179424 */ /* 0x000fe200078e00ff */
[----:B------:R-:W-:Y:S06]  /*2980*/  @!P1 BRA `(.L_x_41) ;  /* 0x00000000004c9947 */ /* 0x000fec0003800000 */
[----:B------:R-:W-:-:S13]  /*2990*/  ISETP.GT.AND P1, PT, R21, 0x7fefffff, PT ;  /* 0x7fefffff1500780c */ /* 0x000fda0003f24270 */
[----:B------:R-:W-:Y:S05]  /*29a0*/  @P1 BRA `(.L_x_42) ;  /* 0x0000000000401947 */ /* 0x000fea0003800000 */
[----:B------:R-:W-:Y:S01]  /*29b0*/  DMUL R26, R20, 8.11296384146066816958e+31 ;  /* 0x46900000141a7828 */ /* 0x000fe20000000000 */
[----:B------:R-:W-:Y:S01]  /*29c0*/  IMAD.MOV.U32 R24, RZ, RZ, RZ ;  /* 0x000000ffff187224 */ /* 0x000fe200078e00ff */
[----:B------:R-:W-:Y:S01]  /*29d0*/  MOV R20, 0x0 ;  /* 0x0000000000147802 */ /* 0x000fe20000000f00 */
[----:B------:R-:W-:-:S03]  /*29e0*/  IMAD.MOV.U32 R21, RZ, RZ, 0x3fd80000 ;  /* 0x3fd80000ff157424 */ /* 0x000fc600078e00ff */
[----:B------:R-:W0:Y:S02]  /*29f0*/  MUFU.RSQ64H R25, R27 ;  /* 0x0000001b00197308 */ /* 0x000e240000001c00 */
[----:B0-----:R-:W-:-:S08]  /*2a00*/  DMUL R22, R24, R24 ;  /* 0x0000001818167228 */ /* 0x001fd00000000000 */
[----:B------:R-:W-:-:S08]  /*2a10*/  DFMA R22, R26, -R22, 1 ;  /* 0x3ff000001a16742b */ /* 0x000fd00000000816 */
[----:B------:R-:W-:Y:S02]  /*2a20*/  DFMA R20, R22, R20, 0.5 ;  /* 0x3fe000001614742b */ /* 0x000fe40000000014 */
[----:B------:R-:W-:-:S08]  /*2a30*/  DMUL R22, R24, R22 ;  /* 0x0000001618167228 */ /* 0x000fd00000000000 */
[----:B------:R-:W-:-:S08]  /*2a40*/  DFMA R22, R20, R22, R24 ;  /* 0x000000161416722b */ /* 0x000fd00000000018 */
[----:B------:R-:W-:Y:S02]  /*2a50*/  DMUL R20, R26, R22 ;  /* 0x000000161a147228 */ /* 0x000fe40000000000 */
[----:B------:R-:W-:-:S06]  /*2a60*/  VIADD R23, R23, 0xfff00000 ;  /* 0xfff0000017177836 */ /* 0x000fcc0000000000 */
[----:B------:R-:W-:-:S08]  /*2a70*/  DFMA R24, R20, -R20, R26 ;  /* 0x800000141418722b */ /* 0x000fd0000000001a */
[----:B------:R-:W-:-:S10]  /*2a80*/  DFMA R22, R22, R24, R20 ;  /* 0x000000181616722b */ /* 0x000fd40000000014 */
[----:B------:R-:W-:Y:S01]  /*2a90*/  IADD3 R23, PT, PT, R23, -0x3500000, RZ ;  /* 0xfcb0000017177810 */ /* 0x000fe20007ffe0ff */
[----:B------:R-:W-:Y:S06]  /*2aa0*/  BRA `(.L_x_41) ;  /* 0x0000000000047947 */ /* 0x000fec0003800000 */
.L_x_42:
[----:B------:R-:W-:-:S11]  /*2ab0*/  DADD R22, R20, R20 ;  /* 0x0000000014167229 */ /* 0x000fd60000000014 */
.L_x_41:
[----:B------:R-:W-:Y:S05]  /*2ac0*/  BSYNC.RECONVERGENT B1 ;  /* 0x0000000000017941 */ /* 0x000fea0003800200 */
.L_x_39:
[----:B------:R-:W-:Y:S01]  /*2ad0*/  IMAD.MOV.U32 R20, RZ, RZ, R22 ;  /* 0x000000ffff147224 */ /* 0x000fe200078e0016 */
[----:B------:R-:W-:Y:S01]  /*2ae0*/  MOV R22, R6 ;  /* 0x0000000600167202 */ /* 0x000fe20000000f00 */
[----:B------:R-:W-:Y:S02]  /*2af0*/  IMAD.MOV.U32 R21, RZ, RZ, R23 ;  /* 0x000000ffff157224 */ /* 0x000fe400078e0017 */
[----:B------:R-:W-:-:S04]  /*2b00*/  IMAD.MOV.U32 R23, RZ, RZ, 0x0 ;  /* 0x00000000ff177424 */ /* 0x000fc800078e00ff */
[----:B------:R-:W-:Y:S05]  /*2b10*/  RET.REL.NODEC R22 `(_Z6kernelP6uchar4iii) ;  /* 0xffffffd416387950 */ /* 0x000fea0003c3ffff */
.L_x_43:
[----:B------:R-:W-:-:S00]  /*2b20*/  BRA `(.L_x_43) ;  /* 0xfffffffc00fc7947 */ /* 0x000fc0000383ffff */
[----:B------:R-:W-:-:S00]  /*2b30*/  NOP ;  /* 0x0000000000007918 */ /* 0x000fc00000000000 */
        /* <DEDUP_REMOVED lines=12> */
.L_x_44:


//--------------------- .nv.shared.reserved.0     --------------------------
	.section	.nv.shared.reserved.0,"aw",@nobits
	.weak		__nv_reservedSMEM_offset_0_alias
	.size		__nv_reservedSMEM_offset_0_alias, 0, 64
	.other		__nv_reservedSMEM_offset_0_alias,@"STO_CUDA_RESERVED_SHARED STV_DEFAULT"
__nv_reservedSMEM_offset_0_alias:
	.zero		0
	.zero		64


//--------------------- .nv.constant0._Z6kernelP6uchar4iii --------------------------
	.section	.nv.constant0._Z6kernelP6uchar4iii,"a",@progbits
	.sectionflags	@""
	.align	4
.nv.constant0._Z6kernelP6uchar4iii:
	.zero		916


//--------------------- SYMBOLS --------------------------

	.type		.nv.reservedSmem.offset0,@object
	.size		.nv.reservedSmem.offset0,0x4
